//
// Generated by NVIDIA NVVM Compiler
//
// Compiler Build ID: CL-36424714
// Cuda compilation tools, release 13.0, V13.0.88
// Based on NVVM 20.0.0
//

.version 9.0
.target sm_100
.address_size 64

	// .globl	ehlers_itrend_batch_f32
.extern .shared .align 16 .b8 shraw[];

.visible .entry ehlers_itrend_batch_f32(
	.param .u64 .ptr .align 1 ehlers_itrend_batch_f32_param_0,
	.param .u64 .ptr .align 1 ehlers_itrend_batch_f32_param_1,
	.param .u64 .ptr .align 1 ehlers_itrend_batch_f32_param_2,
	.param .u32 ehlers_itrend_batch_f32_param_3,
	.param .u32 ehlers_itrend_batch_f32_param_4,
	.param .u32 ehlers_itrend_batch_f32_param_5,
	.param .u32 ehlers_itrend_batch_f32_param_6,
	.param .u64 .ptr .align 1 ehlers_itrend_batch_f32_param_7
)
{
	.local .align 8 .b8 	__local_depot0[200];
	.reg .b64 	%SP;
	.reg .b64 	%SPL;
	.reg .pred 	%p<50>;
	.reg .b32 	%r<171>;
	.reg .b32 	%f<30>;
	.reg .b64 	%rd<62>;
	.reg .b64 	%fd<211>;

	mov.u64 	%SPL, __local_depot0;
	ld.param.u64 	%rd8, [ehlers_itrend_batch_f32_param_1];
	ld.param.u64 	%rd9, [ehlers_itrend_batch_f32_param_2];
	ld.param.u32 	%r30, [ehlers_itrend_batch_f32_param_3];
	ld.param.u32 	%r33, [ehlers_itrend_batch_f32_param_5];
	ld.param.u32 	%r32, [ehlers_itrend_batch_f32_param_6];
	ld.param.u64 	%rd10, [ehlers_itrend_batch_f32_param_7];
	cvta.to.global.u64 	%rd1, %rd10;
	add.u64 	%rd2, %SPL, 0;
	add.u64 	%rd3, %SPL, 32;
	add.u64 	%rd4, %SPL, 88;
	add.u64 	%rd5, %SPL, 144;
	mov.u32 	%r1, %ctaid.x;
	setp.ge.s32 	%p1, %r1, %r33;
	setp.lt.s32 	%p2, %r30, 1;
	or.pred  	%p3, %p2, %p1;
	@%p3 bra 	$L__BB0_34;
	cvta.to.global.u64 	%rd15, %rd8;
	cvta.to.global.u64 	%rd16, %rd9;
	mul.wide.u32 	%rd17, %r1, 4;
	add.s64 	%rd18, %rd15, %rd17;
	ld.global.nc.u32 	%r2, [%rd18];
	add.s64 	%rd19, %rd16, %rd17;
	ld.global.nc.u32 	%r34, [%rd19];
	min.s32 	%r35, %r2, %r34;
	min.s32 	%r36, %r32, %r35;
	setp.lt.s32 	%p4, %r36, 1;
	@%p4 bra 	$L__BB0_34;
	mov.u32 	%r4, %tid.x;
	setp.ge.u32 	%p5, %r4, %r32;
	@%p5 bra 	$L__BB0_5;
	mov.u32 	%r5, %ntid.x;
	mov.u32 	%r38, shraw;
	mov.u32 	%r161, %r4;
$L__BB0_4:
	shl.b32 	%r37, %r161, 2;
	add.s32 	%r39, %r38, %r37;
	mov.b32 	%r40, 0;
	st.shared.u32 	[%r39], %r40;
	add.s32 	%r161, %r161, %r5;
	setp.lt.s32 	%p6, %r161, %r32;
	@%p6 bra 	$L__BB0_4;
$L__BB0_5:
	ld.param.u32 	%r156, [ehlers_itrend_batch_f32_param_3];
	bar.sync 	0;
	mul.lo.s32 	%r8, %r156, %r1;
	setp.ge.u32 	%p7, %r4, %r156;
	@%p7 bra 	$L__BB0_8;
	mov.u32 	%r9, %ntid.x;
	mov.u32 	%r162, %r4;
$L__BB0_7:
	ld.param.u32 	%r157, [ehlers_itrend_batch_f32_param_3];
	add.s32 	%r41, %r162, %r8;
	mul.wide.s32 	%rd20, %r41, 4;
	add.s64 	%rd21, %rd1, %rd20;
	mov.b32 	%r42, 2147483647;
	st.global.u32 	[%rd21], %r42;
	add.s32 	%r162, %r162, %r9;
	setp.lt.s32 	%p8, %r162, %r157;
	@%p8 bra 	$L__BB0_7;
$L__BB0_8:
	bar.sync 	0;
	setp.ne.s32 	%p9, %r4, 0;
	@%p9 bra 	$L__BB0_34;
	mov.b32 	%r163, 0;
	st.local.u32 	[%rd2], %r163;
	st.local.u32 	[%rd2+4], %r163;
	st.local.u32 	[%rd2+8], %r163;
	st.local.u32 	[%rd2+12], %r163;
	st.local.u32 	[%rd2+16], %r163;
	st.local.u32 	[%rd2+20], %r163;
	st.local.u32 	[%rd2+24], %r163;
	mov.b64 	%rd22, 0;
	st.local.u64 	[%rd3], %rd22;
	st.local.u64 	[%rd3+8], %rd22;
	st.local.u64 	[%rd3+16], %rd22;
	st.local.u64 	[%rd3+24], %rd22;
	st.local.u64 	[%rd3+32], %rd22;
	st.local.u64 	[%rd3+40], %rd22;
	st.local.u64 	[%rd3+48], %rd22;
	st.local.u64 	[%rd4], %rd22;
	st.local.u64 	[%rd4+8], %rd22;
	st.local.u64 	[%rd4+16], %rd22;
	st.local.u64 	[%rd4+24], %rd22;
	st.local.u64 	[%rd4+32], %rd22;
	st.local.u64 	[%rd4+40], %rd22;
	st.local.u64 	[%rd4+48], %rd22;
	st.local.u64 	[%rd5], %rd22;
	st.local.u64 	[%rd5+8], %rd22;
	st.local.u64 	[%rd5+16], %rd22;
	st.local.u64 	[%rd5+24], %rd22;
	st.local.u64 	[%rd5+32], %rd22;
	st.local.u64 	[%rd5+40], %rd22;
	st.local.u64 	[%rd5+48], %rd22;
	mov.f64 	%fd189, 0d0000000000000000;
	mov.u32 	%r164, %r163;
	mov.u32 	%r165, %r163;
	mov.f64 	%fd190, %fd189;
	mov.f64 	%fd191, %fd189;
	mov.f64 	%fd192, %fd189;
	mov.f64 	%fd193, %fd189;
	mov.f64 	%fd194, %fd189;
	mov.f64 	%fd195, %fd189;
	mov.f64 	%fd196, %fd189;
	mov.f64 	%fd197, %fd189;
$L__BB0_10:
	mov.f64 	%fd2, %fd196;
	mov.f64 	%fd196, %fd189;
	ld.param.u64 	%rd60, [ehlers_itrend_batch_f32_param_0];
	cvta.to.global.u64 	%rd23, %rd60;
	mul.wide.u32 	%rd24, %r163, 4;
	add.s64 	%rd6, %rd23, %rd24;
	ld.global.nc.f32 	%f29, [%rd6];
	setp.eq.s32 	%p10, %r163, 0;
	mov.f64 	%fd199, 0d0000000000000000;
	mov.f64 	%fd198, 0d0000000000000000;
	mov.f64 	%fd200, 0d0000000000000000;
	@%p10 bra 	$L__BB0_14;
	ld.global.nc.f32 	%f4, [%rd6+-4];
	cvt.f64.f32 	%fd44, %f4;
	mul.f64 	%fd199, %fd44, 0d4008000000000000;
	setp.eq.s32 	%p11, %r163, 1;
	@%p11 bra 	$L__BB0_14;
	ld.global.nc.f32 	%f5, [%rd6+-8];
	cvt.f64.f32 	%fd46, %f5;
	add.f64 	%fd198, %fd46, %fd46;
	setp.lt.u32 	%p12, %r163, 3;
	@%p12 bra 	$L__BB0_14;
	ld.global.nc.f32 	%f6, [%rd6+-12];
	cvt.f64.f32 	%fd200, %f6;
$L__BB0_14:
	cvt.f64.f32 	%fd48, %f29;
	fma.rn.f64 	%fd49, %fd48, 0d4010000000000000, %fd199;
	add.f64 	%fd50, %fd198, %fd49;
	add.f64 	%fd51, %fd200, %fd50;
	div.rn.f64 	%fd52, %fd51, 0d4024000000000000;
	cvt.rn.f32.f64 	%f7, %fd52;
	mul.wide.s32 	%rd25, %r164, 4;
	add.s64 	%rd26, %rd2, %rd25;
	st.local.f32 	[%rd26], %f7;
	add.s32 	%r44, %r164, 7;
	mul.hi.s32 	%r45, %r44, -1840700269;
	add.s32 	%r46, %r45, %r44;
	shr.u32 	%r47, %r46, 31;
	shr.s32 	%r48, %r46, 2;
	add.s32 	%r49, %r48, %r47;
	mul.lo.s32 	%r50, %r49, 7;
	sub.s32 	%r51, %r44, %r50;
	mul.wide.s32 	%rd27, %r51, 4;
	add.s64 	%rd28, %rd2, %rd27;
	ld.local.f32 	%f8, [%rd28];
	cvt.f64.f32 	%fd53, %f8;
	add.s32 	%r52, %r164, 5;
	mul.hi.s32 	%r53, %r52, -1840700269;
	add.s32 	%r54, %r53, %r52;
	shr.u32 	%r55, %r54, 31;
	shr.s32 	%r56, %r54, 2;
	add.s32 	%r57, %r56, %r55;
	mul.lo.s32 	%r58, %r57, 7;
	sub.s32 	%r59, %r52, %r58;
	mul.wide.s32 	%rd29, %r59, 4;
	add.s64 	%rd30, %rd2, %rd29;
	ld.local.f32 	%f9, [%rd30];
	cvt.f64.f32 	%fd54, %f9;
	add.s32 	%r60, %r164, 3;
	mul.hi.s32 	%r61, %r60, -1840700269;
	add.s32 	%r62, %r61, %r60;
	shr.u32 	%r63, %r62, 31;
	shr.s32 	%r64, %r62, 2;
	add.s32 	%r65, %r64, %r63;
	mul.lo.s32 	%r66, %r65, 7;
	sub.s32 	%r67, %r60, %r66;
	mul.wide.s32 	%rd31, %r67, 4;
	add.s64 	%rd32, %rd2, %rd31;
	ld.local.f32 	%f10, [%rd32];
	cvt.f64.f32 	%fd55, %f10;
	add.s32 	%r68, %r164, 1;
	mul.hi.s32 	%r69, %r68, -1840700269;
	add.s32 	%r70, %r69, %r68;
	shr.u32 	%r71, %r70, 31;
	shr.s32 	%r72, %r70, 2;
	add.s32 	%r73, %r72, %r71;
	mul.lo.s32 	%r74, %r73, 7;
	sub.s32 	%r15, %r68, %r74;
	mul.wide.s32 	%rd33, %r15, 4;
	add.s64 	%rd34, %rd2, %rd33;
	ld.local.f32 	%f11, [%rd34];
	cvt.f64.f32 	%fd56, %f11;
	mul.f64 	%fd57, %fd54, 0d3FE275F6FD21FF2E;
	fma.rn.f64 	%fd58, %fd53, 0d3FB8A0902DE00D1B, %fd57;
	mul.f64 	%fd59, %fd55, 0d3FE275F6FD21FF2E;
	sub.f64 	%fd60, %fd58, %fd59;
	mul.f64 	%fd61, %fd56, 0d3FB8A0902DE00D1B;
	sub.f64 	%fd62, %fd60, %fd61;
	fma.rn.f64 	%fd63, %fd194, 0d3FB3333333333333, 0d3FE147AE147AE148;
	mul.f64 	%fd64, %fd63, %fd62;
	mul.wide.s32 	%rd35, %r164, 8;
	add.s64 	%rd36, %rd3, %rd35;
	st.local.f64 	[%rd36], %fd64;
	add.s32 	%r75, %r164, 4;
	mul.hi.s32 	%r76, %r75, -1840700269;
	add.s32 	%r77, %r76, %r75;
	shr.u32 	%r78, %r77, 31;
	shr.s32 	%r79, %r77, 2;
	add.s32 	%r80, %r79, %r78;
	mul.lo.s32 	%r81, %r80, 7;
	sub.s32 	%r82, %r75, %r81;
	mul.wide.s32 	%rd37, %r82, 8;
	add.s64 	%rd38, %rd3, %rd37;
	ld.local.f64 	%fd65, [%rd38];
	add.s64 	%rd39, %rd4, %rd35;
	st.local.f64 	[%rd39], %fd65;
	mul.wide.s32 	%rd40, %r51, 8;
	add.s64 	%rd41, %rd3, %rd40;
	ld.local.f64 	%fd66, [%rd41];
	mul.wide.s32 	%rd42, %r59, 8;
	add.s64 	%rd43, %rd3, %rd42;
	ld.local.f64 	%fd67, [%rd43];
	mul.wide.s32 	%rd44, %r67, 8;
	add.s64 	%rd45, %rd3, %rd44;
	ld.local.f64 	%fd68, [%rd45];
	mul.wide.s32 	%rd46, %r15, 8;
	add.s64 	%rd47, %rd3, %rd46;
	ld.local.f64 	%fd69, [%rd47];
	mul.f64 	%fd70, %fd67, 0d3FE275F6FD21FF2E;
	fma.rn.f64 	%fd71, %fd66, 0d3FB8A0902DE00D1B, %fd70;
	mul.f64 	%fd72, %fd68, 0d3FE275F6FD21FF2E;
	sub.f64 	%fd73, %fd71, %fd72;
	mul.f64 	%fd74, %fd69, 0d3FB8A0902DE00D1B;
	sub.f64 	%fd75, %fd73, %fd74;
	mul.f64 	%fd76, %fd63, %fd75;
	add.s64 	%rd48, %rd5, %rd35;
	st.local.f64 	[%rd48], %fd76;
	add.s64 	%rd49, %rd4, %rd40;
	ld.local.f64 	%fd77, [%rd49];
	add.s64 	%rd50, %rd4, %rd42;
	ld.local.f64 	%fd78, [%rd50];
	add.s64 	%rd51, %rd4, %rd44;
	ld.local.f64 	%fd79, [%rd51];
	add.s64 	%rd52, %rd4, %rd46;
	ld.local.f64 	%fd80, [%rd52];
	mul.f64 	%fd81, %fd78, 0d3FE275F6FD21FF2E;
	fma.rn.f64 	%fd82, %fd77, 0d3FB8A0902DE00D1B, %fd81;
	mul.f64 	%fd83, %fd79, 0d3FE275F6FD21FF2E;
	sub.f64 	%fd84, %fd82, %fd83;
	mul.f64 	%fd85, %fd80, 0d3FB8A0902DE00D1B;
	sub.f64 	%fd86, %fd84, %fd85;
	add.s64 	%rd53, %rd5, %rd40;
	ld.local.f64 	%fd87, [%rd53];
	add.s64 	%rd54, %rd5, %rd42;
	ld.local.f64 	%fd88, [%rd54];
	add.s64 	%rd55, %rd5, %rd44;
	ld.local.f64 	%fd89, [%rd55];
	add.s64 	%rd56, %rd5, %rd46;
	ld.local.f64 	%fd90, [%rd56];
	mul.f64 	%fd91, %fd88, 0d3FE275F6FD21FF2E;
	fma.rn.f64 	%fd92, %fd87, 0d3FB8A0902DE00D1B, %fd91;
	mul.f64 	%fd93, %fd89, 0d3FE275F6FD21FF2E;
	sub.f64 	%fd94, %fd92, %fd93;
	mul.f64 	%fd95, %fd90, 0d3FB8A0902DE00D1B;
	sub.f64 	%fd96, %fd94, %fd95;
	mul.f64 	%fd97, %fd63, %fd96;
	sub.f64 	%fd98, %fd65, %fd97;
	mul.f64 	%fd99, %fd98, 0d3FC999999999999A;
	fma.rn.f64 	%fd16, %fd190, 0d3FE999999999999A, %fd99;
	fma.rn.f64 	%fd100, %fd63, %fd86, %fd76;
	mul.f64 	%fd101, %fd100, 0d3FC999999999999A;
	fma.rn.f64 	%fd17, %fd191, 0d3FE999999999999A, %fd101;
	mul.f64 	%fd102, %fd190, %fd16;
	fma.rn.f64 	%fd103, %fd191, %fd17, %fd102;
	mul.f64 	%fd104, %fd191, %fd16;
	mul.f64 	%fd105, %fd190, %fd17;
	sub.f64 	%fd106, %fd104, %fd105;
	sub.f64 	%fd107, %fd103, %fd192;
	fma.rn.f64 	%fd192, %fd107, 0d3FC999999999999A, %fd192;
	sub.f64 	%fd108, %fd106, %fd193;
	fma.rn.f64 	%fd193, %fd108, 0d3FC999999999999A, %fd193;
	setp.eq.f64 	%p13, %fd192, 0d0000000000000000;
	setp.eq.f64 	%p14, %fd193, 0d0000000000000000;
	mov.f64 	%fd202, 0d0000000000000000;
	or.pred  	%p15, %p13, %p14;
	@%p15 bra 	$L__BB0_18;
	div.rn.f64 	%fd20, %fd193, %fd192;
	abs.f64 	%fd21, %fd20;
	setp.leu.f64 	%p16, %fd21, 0d3FF0000000000000;
	mov.f64 	%fd201, %fd21;
	@%p16 bra 	$L__BB0_17;
	rcp.approx.ftz.f64 	%fd110, %fd21;
	neg.f64 	%fd111, %fd21;
	fma.rn.f64 	%fd112, %fd111, %fd110, 0d3FF0000000000000;
	fma.rn.f64 	%fd113, %fd112, %fd112, %fd112;
	fma.rn.f64 	%fd114, %fd113, %fd110, %fd110;
	setp.eq.f64 	%p17, %fd21, 0d7FF0000000000000;
	selp.f64 	%fd201, 0d0000000000000000, %fd114, %p17;
$L__BB0_17:
	setp.gt.f64 	%p18, %fd21, 0d3FF0000000000000;
	mul.f64 	%fd115, %fd201, %fd201;
	fma.rn.f64 	%fd116, %fd115, 0dBEF53E1D2A25FF7E, 0d3F2D3B63DBB65B49;
	fma.rn.f64 	%fd117, %fd116, %fd115, 0dBF5312788DDE082E;
	fma.rn.f64 	%fd118, %fd117, %fd115, 0d3F6F9690C8249315;
	fma.rn.f64 	%fd119, %fd118, %fd115, 0dBF82CF5AABC7CF0D;
	fma.rn.f64 	%fd120, %fd119, %fd115, 0d3F9162B0B2A3BFDE;
	fma.rn.f64 	%fd121, %fd120, %fd115, 0dBF9A7256FEB6FC6B;
	fma.rn.f64 	%fd122, %fd121, %fd115, 0d3FA171560CE4A489;
	fma.rn.f64 	%fd123, %fd122, %fd115, 0dBFA4F44D841450E4;
	fma.rn.f64 	%fd124, %fd123, %fd115, 0d3FA7EE3D3F36BB95;
	fma.rn.f64 	%fd125, %fd124, %fd115, 0dBFAAD32AE04A9FD1;
	fma.rn.f64 	%fd126, %fd125, %fd115, 0d3FAE17813D66954F;
	fma.rn.f64 	%fd127, %fd126, %fd115, 0dBFB11089CA9A5BCD;
	fma.rn.f64 	%fd128, %fd127, %fd115, 0d3FB3B12B2DB51738;
	fma.rn.f64 	%fd129, %fd128, %fd115, 0dBFB745D022F8DC5C;
	fma.rn.f64 	%fd130, %fd129, %fd115, 0d3FBC71C709DFE927;
	fma.rn.f64 	%fd131, %fd130, %fd115, 0dBFC2492491FA1744;
	fma.rn.f64 	%fd132, %fd131, %fd115, 0d3FC99999999840D2;
	fma.rn.f64 	%fd133, %fd132, %fd115, 0dBFD555555555544C;
	mul.f64 	%fd134, %fd115, %fd133;
	fma.rn.f64 	%fd135, %fd134, %fd201, %fd201;
	mov.f64 	%fd136, 0d3FF921FB54442D18;
	sub.f64 	%fd137, %fd136, %fd135;
	selp.f64 	%fd138, %fd137, %fd135, %p18;
	copysign.f64 	%fd139, %fd20, %fd138;
	mov.f64 	%fd140, 0d401921FB54442D18;
	div.rn.f64 	%fd202, %fd140, %fd139;
$L__BB0_18:
	mul.f64 	%fd143, %fd194, 0d3FF8000000000000;
	setp.gt.f64 	%p19, %fd202, %fd143;
	selp.f64 	%fd144, %fd143, %fd202, %p19;
	mul.f64 	%fd145, %fd194, 0d3FE570A3D70A3D71;
	setp.lt.f64 	%p20, %fd144, %fd145;
	selp.f64 	%fd146, %fd145, %fd144, %p20;
	setp.lt.f64 	%p21, %fd146, 0d4018000000000000;
	setp.gt.f64 	%p22, %fd146, 0d4049000000000000;
	selp.f64 	%fd147, 0d4049000000000000, %fd146, %p22;
	selp.f64 	%fd148, 0d4018000000000000, %fd147, %p21;
	sub.f64 	%fd149, %fd148, %fd194;
	fma.rn.f64 	%fd194, %fd149, 0d3FC999999999999A, %fd194;
	sub.f64 	%fd150, %fd194, %fd195;
	fma.rn.f64 	%fd195, %fd150, 0d3FD51EB851EB851F, %fd195;
	add.f64 	%fd151, %fd195, 0d3FE0000000000000;
	cvt.rn.f32.f64 	%f12, %fd151;
	cvt.rmi.f32.f32 	%f13, %f12;
	cvt.rzi.s32.f32 	%r83, %f13;
	max.s32 	%r84, %r83, 1;
	min.s32 	%r16, %r84, %r34;
	shl.b32 	%r85, %r165, 2;
	mov.u32 	%r86, shraw;
	add.s32 	%r87, %r86, %r85;
	st.shared.f32 	[%r87], %f29;
	add.s32 	%r88, %r165, 1;
	setp.lt.s32 	%p23, %r88, %r34;
	selp.b32 	%r165, %r88, 0, %p23;
	setp.lt.u32 	%p24, %r16, 8;
	mov.f64 	%fd210, 0d0000000000000000;
	mov.u32 	%r168, %r165;
	@%p24 bra 	$L__BB0_21;
	and.b32  	%r89, %r16, 2147483640;
	neg.s32 	%r166, %r89;
	mov.f64 	%fd210, 0d0000000000000000;
	mov.u32 	%r168, %r165;
$L__BB0_20:
	.pragma "nounroll";
	setp.eq.s32 	%p25, %r168, 0;
	selp.b32 	%r90, %r34, %r168, %p25;
	add.s32 	%r91, %r90, -1;
	shl.b32 	%r92, %r90, 2;
	add.s32 	%r94, %r86, %r92;
	ld.shared.f32 	%f14, [%r94+-4];
	cvt.f64.f32 	%fd153, %f14;
	add.f64 	%fd154, %fd210, %fd153;
	setp.eq.s32 	%p26, %r91, 0;
	selp.b32 	%r95, %r34, %r91, %p26;
	add.s32 	%r96, %r95, -1;
	shl.b32 	%r97, %r95, 2;
	add.s32 	%r98, %r86, %r97;
	ld.shared.f32 	%f15, [%r98+-4];
	cvt.f64.f32 	%fd155, %f15;
	add.f64 	%fd156, %fd154, %fd155;
	setp.eq.s32 	%p27, %r96, 0;
	selp.b32 	%r99, %r34, %r96, %p27;
	add.s32 	%r100, %r99, -1;
	shl.b32 	%r101, %r99, 2;
	add.s32 	%r102, %r86, %r101;
	ld.shared.f32 	%f16, [%r102+-4];
	cvt.f64.f32 	%fd157, %f16;
	add.f64 	%fd158, %fd156, %fd157;
	setp.eq.s32 	%p28, %r100, 0;
	selp.b32 	%r103, %r34, %r100, %p28;
	add.s32 	%r104, %r103, -1;
	shl.b32 	%r105, %r103, 2;
	add.s32 	%r106, %r86, %r105;
	ld.shared.f32 	%f17, [%r106+-4];
	cvt.f64.f32 	%fd159, %f17;
	add.f64 	%fd160, %fd158, %fd159;
	setp.eq.s32 	%p29, %r104, 0;
	selp.b32 	%r107, %r34, %r104, %p29;
	add.s32 	%r108, %r107, -1;
	shl.b32 	%r109, %r107, 2;
	add.s32 	%r110, %r86, %r109;
	ld.shared.f32 	%f18, [%r110+-4];
	cvt.f64.f32 	%fd161, %f18;
	add.f64 	%fd162, %fd160, %fd161;
	setp.eq.s32 	%p30, %r108, 0;
	selp.b32 	%r111, %r34, %r108, %p30;
	add.s32 	%r112, %r111, -1;
	shl.b32 	%r113, %r111, 2;
	add.s32 	%r114, %r86, %r113;
	ld.shared.f32 	%f19, [%r114+-4];
	cvt.f64.f32 	%fd163, %f19;
	add.f64 	%fd164, %fd162, %fd163;
	setp.eq.s32 	%p31, %r112, 0;
	selp.b32 	%r115, %r34, %r112, %p31;
	add.s32 	%r116, %r115, -1;
	shl.b32 	%r117, %r115, 2;
	add.s32 	%r118, %r86, %r117;
	ld.shared.f32 	%f20, [%r118+-4];
	cvt.f64.f32 	%fd165, %f20;
	add.f64 	%fd166, %fd164, %fd165;
	setp.eq.s32 	%p32, %r116, 0;
	selp.b32 	%r119, %r34, %r116, %p32;
	add.s32 	%r168, %r119, -1;
	shl.b32 	%r120, %r119, 2;
	add.s32 	%r121, %r86, %r120;
	ld.shared.f32 	%f21, [%r121+-4];
	cvt.f64.f32 	%fd167, %f21;
	add.f64 	%fd210, %fd166, %fd167;
	add.s32 	%r166, %r166, 8;
	setp.ne.s32 	%p33, %r166, 0;
	@%p33 bra 	$L__BB0_20;
$L__BB0_21:
	and.b32  	%r122, %r16, 7;
	setp.eq.s32 	%p34, %r122, 0;
	@%p34 bra 	$L__BB0_29;
	and.b32  	%r24, %r16, 3;
	setp.lt.u32 	%p35, %r122, 4;
	@%p35 bra 	$L__BB0_24;
	setp.eq.s32 	%p36, %r168, 0;
	selp.b32 	%r124, %r34, %r168, %p36;
	add.s32 	%r125, %r124, -1;
	shl.b32 	%r126, %r124, 2;
	add.s32 	%r128, %r86, %r126;
	ld.shared.f32 	%f22, [%r128+-4];
	cvt.f64.f32 	%fd169, %f22;
	add.f64 	%fd170, %fd210, %fd169;
	setp.eq.s32 	%p37, %r125, 0;
	selp.b32 	%r129, %r34, %r125, %p37;
	add.s32 	%r130, %r129, -1;
	shl.b32 	%r131, %r129, 2;
	add.s32 	%r132, %r86, %r131;
	ld.shared.f32 	%f23, [%r132+-4];
	cvt.f64.f32 	%fd171, %f23;
	add.f64 	%fd172, %fd170, %fd171;
	setp.eq.s32 	%p38, %r130, 0;
	selp.b32 	%r133, %r34, %r130, %p38;
	add.s32 	%r134, %r133, -1;
	shl.b32 	%r135, %r133, 2;
	add.s32 	%r136, %r86, %r135;
	ld.shared.f32 	%f24, [%r136+-4];
	cvt.f64.f32 	%fd173, %f24;
	add.f64 	%fd174, %fd172, %fd173;
	setp.eq.s32 	%p39, %r134, 0;
	selp.b32 	%r137, %r34, %r134, %p39;
	add.s32 	%r168, %r137, -1;
	shl.b32 	%r138, %r137, 2;
	add.s32 	%r139, %r86, %r138;
	ld.shared.f32 	%f25, [%r139+-4];
	cvt.f64.f32 	%fd175, %f25;
	add.f64 	%fd210, %fd174, %fd175;
$L__BB0_24:
	setp.eq.s32 	%p40, %r24, 0;
	@%p40 bra 	$L__BB0_29;
	setp.eq.s32 	%p41, %r24, 1;
	@%p41 bra 	$L__BB0_27;
	setp.eq.s32 	%p42, %r168, 0;
	selp.b32 	%r140, %r34, %r168, %p42;
	add.s32 	%r141, %r140, -1;
	shl.b32 	%r142, %r140, 2;
	add.s32 	%r144, %r86, %r142;
	ld.shared.f32 	%f26, [%r144+-4];
	cvt.f64.f32 	%fd177, %f26;
	add.f64 	%fd178, %fd210, %fd177;
	setp.eq.s32 	%p43, %r141, 0;
	selp.b32 	%r145, %r34, %r141, %p43;
	add.s32 	%r168, %r145, -1;
	shl.b32 	%r146, %r145, 2;
	add.s32 	%r147, %r86, %r146;
	ld.shared.f32 	%f27, [%r147+-4];
	cvt.f64.f32 	%fd179, %f27;
	add.f64 	%fd210, %fd178, %fd179;
$L__BB0_27:
	and.b32  	%r148, %r16, 1;
	setp.eq.b32 	%p44, %r148, 1;
	not.pred 	%p45, %p44;
	@%p45 bra 	$L__BB0_29;
	setp.eq.s32 	%p46, %r168, 0;
	selp.b32 	%r149, %r34, %r168, %p46;
	shl.b32 	%r150, %r149, 2;
	add.s32 	%r152, %r86, %r150;
	ld.shared.f32 	%f28, [%r152+-4];
	cvt.f64.f32 	%fd180, %f28;
	add.f64 	%fd210, %fd210, %fd180;
$L__BB0_29:
	cvt.rn.f64.u32 	%fd181, %r16;
	div.rn.f64 	%fd189, %fd210, %fd181;
	setp.lt.s32 	%p47, %r163, %r2;
	@%p47 bra 	$L__BB0_31;
	mul.f64 	%fd182, %fd189, 0d4010000000000000;
	fma.rn.f64 	%fd183, %fd196, 0d4008000000000000, %fd182;
	fma.rn.f64 	%fd184, %fd2, 0d4000000000000000, %fd183;
	add.f64 	%fd185, %fd197, %fd184;
	div.rn.f64 	%fd186, %fd185, 0d4024000000000000;
	cvt.rn.f32.f64 	%f29, %fd186;
$L__BB0_31:
	ld.param.u32 	%r160, [ehlers_itrend_batch_f32_param_4];
	add.s32 	%r153, %r2, %r160;
	setp.lt.s32 	%p48, %r163, %r153;
	@%p48 bra 	$L__BB0_33;
	ld.param.u64 	%rd61, [ehlers_itrend_batch_f32_param_7];
	ld.param.u32 	%r158, [ehlers_itrend_batch_f32_param_3];
	mov.u32 	%r154, %ctaid.x;
	mad.lo.s32 	%r155, %r158, %r154, %r163;
	cvta.to.global.u64 	%rd57, %rd61;
	mul.wide.u32 	%rd58, %r155, 4;
	add.s64 	%rd59, %rd57, %rd58;
	st.global.f32 	[%rd59], %f29;
$L__BB0_33:
	ld.param.u32 	%r159, [ehlers_itrend_batch_f32_param_3];
	add.s32 	%r163, %r163, 1;
	setp.ne.s32 	%p49, %r163, %r159;
	mov.u32 	%r164, %r15;
	mov.f64 	%fd190, %fd16;
	mov.f64 	%fd191, %fd17;
	mov.f64 	%fd197, %fd2;
	@%p49 bra 	$L__BB0_10;
$L__BB0_34:
	ret;

}
	// .globl	ehlers_itrend_many_series_one_param_f32
.visible .entry ehlers_itrend_many_series_one_param_f32(
	.param .u64 .ptr .align 1 ehlers_itrend_many_series_one_param_f32_param_0,
	.param .u64 .ptr .align 1 ehlers_itrend_many_series_one_param_f32_param_1,
	.param .u32 ehlers_itrend_many_series_one_param_f32_param_2,
	.param .u32 ehlers_itrend_many_series_one_param_f32_param_3,
	.param .u32 ehlers_itrend_many_series_one_param_f32_param_4,
	.param .u32 ehlers_itrend_many_series_one_param_f32_param_5,
	.param .u64 .ptr .align 1 ehlers_itrend_many_series_one_param_f32_param_6
)
{
	.local .align 8 .b8 	__local_depot1[200];
	.reg .b64 	%SP;
	.reg .b64 	%SPL;
	.reg .pred 	%p<50>;
	.reg .b32 	%r<192>;
	.reg .b32 	%f<30>;
	.reg .b64 	%rd<69>;
	.reg .b64 	%fd<211>;

	mov.u64 	%SPL, __local_depot1;
	ld.param.u64 	%rd8, [ehlers_itrend_many_series_one_param_f32_param_1];
	ld.param.u32 	%r31, [ehlers_itrend_many_series_one_param_f32_param_2];
	ld.param.u32 	%r32, [ehlers_itrend_many_series_one_param_f32_param_3];
	ld.param.u64 	%rd9, [ehlers_itrend_many_series_one_param_f32_param_6];
	cvta.to.global.u64 	%rd1, %rd9;
	add.u64 	%rd2, %SPL, 0;
	add.u64 	%rd3, %SPL, 32;
	add.u64 	%rd4, %SPL, 88;
	add.u64 	%rd5, %SPL, 144;
	mov.u32 	%r1, %ctaid.x;
	setp.ge.s32 	%p1, %r1, %r31;
	setp.lt.s32 	%p2, %r32, 1;
	or.pred  	%p3, %p1, %p2;
	@%p3 bra 	$L__BB1_34;
	ld.param.u32 	%r174, [ehlers_itrend_many_series_one_param_f32_param_5];
	ld.param.u32 	%r171, [ehlers_itrend_many_series_one_param_f32_param_4];
	min.s32 	%r35, %r171, %r174;
	setp.lt.s32 	%p4, %r35, 1;
	@%p4 bra 	$L__BB1_34;
	ld.param.u32 	%r175, [ehlers_itrend_many_series_one_param_f32_param_5];
	mov.u32 	%r2, %tid.x;
	setp.ge.u32 	%p5, %r2, %r175;
	@%p5 bra 	$L__BB1_5;
	mov.u32 	%r3, %ntid.x;
	mov.u32 	%r37, shraw;
	mov.u32 	%r182, %r2;
$L__BB1_4:
	ld.param.u32 	%r176, [ehlers_itrend_many_series_one_param_f32_param_5];
	shl.b32 	%r36, %r182, 2;
	add.s32 	%r38, %r37, %r36;
	mov.b32 	%r39, 0;
	st.shared.u32 	[%r38], %r39;
	add.s32 	%r182, %r182, %r3;
	setp.lt.s32 	%p6, %r182, %r176;
	@%p6 bra 	$L__BB1_4;
$L__BB1_5:
	ld.param.u32 	%r168, [ehlers_itrend_many_series_one_param_f32_param_3];
	bar.sync 	0;
	setp.ge.u32 	%p7, %r2, %r168;
	@%p7 bra 	$L__BB1_8;
	mov.u32 	%r6, %ntid.x;
	mov.u32 	%r183, %r2;
$L__BB1_7:
	ld.param.u32 	%r169, [ehlers_itrend_many_series_one_param_f32_param_3];
	ld.param.u32 	%r162, [ehlers_itrend_many_series_one_param_f32_param_2];
	mad.lo.s32 	%r40, %r183, %r162, %r1;
	mul.wide.s32 	%rd14, %r40, 4;
	add.s64 	%rd15, %rd1, %rd14;
	mov.b32 	%r41, 2147483647;
	st.global.u32 	[%rd15], %r41;
	add.s32 	%r183, %r183, %r6;
	setp.lt.s32 	%p8, %r183, %r169;
	@%p8 bra 	$L__BB1_7;
$L__BB1_8:
	bar.sync 	0;
	setp.ne.s32 	%p9, %r2, 0;
	@%p9 bra 	$L__BB1_34;
	ld.param.u32 	%r172, [ehlers_itrend_many_series_one_param_f32_param_4];
	mov.b32 	%r184, 0;
	st.local.u32 	[%rd2], %r184;
	st.local.u32 	[%rd2+4], %r184;
	st.local.u32 	[%rd2+8], %r184;
	st.local.u32 	[%rd2+12], %r184;
	st.local.u32 	[%rd2+16], %r184;
	st.local.u32 	[%rd2+20], %r184;
	st.local.u32 	[%rd2+24], %r184;
	mov.b64 	%rd16, 0;
	st.local.u64 	[%rd3], %rd16;
	st.local.u64 	[%rd3+8], %rd16;
	st.local.u64 	[%rd3+16], %rd16;
	st.local.u64 	[%rd3+24], %rd16;
	st.local.u64 	[%rd3+32], %rd16;
	st.local.u64 	[%rd3+40], %rd16;
	st.local.u64 	[%rd3+48], %rd16;
	st.local.u64 	[%rd4], %rd16;
	st.local.u64 	[%rd4+8], %rd16;
	st.local.u64 	[%rd4+16], %rd16;
	st.local.u64 	[%rd4+24], %rd16;
	st.local.u64 	[%rd4+32], %rd16;
	st.local.u64 	[%rd4+40], %rd16;
	st.local.u64 	[%rd4+48], %rd16;
	st.local.u64 	[%rd5], %rd16;
	st.local.u64 	[%rd5+8], %rd16;
	st.local.u64 	[%rd5+16], %rd16;
	st.local.u64 	[%rd5+24], %rd16;
	st.local.u64 	[%rd5+32], %rd16;
	st.local.u64 	[%rd5+40], %rd16;
	st.local.u64 	[%rd5+48], %rd16;
	cvta.to.global.u64 	%rd17, %rd8;
	mul.wide.u32 	%rd18, %r1, 4;
	add.s64 	%rd19, %rd17, %rd18;
	ld.global.nc.u32 	%r43, [%rd19];
	add.s32 	%r9, %r43, %r172;
	mov.f64 	%fd189, 0d0000000000000000;
	mov.u32 	%r185, %r184;
	mov.u32 	%r186, %r184;
	mov.f64 	%fd190, %fd189;
	mov.f64 	%fd191, %fd189;
	mov.f64 	%fd192, %fd189;
	mov.f64 	%fd193, %fd189;
	mov.f64 	%fd194, %fd189;
	mov.f64 	%fd195, %fd189;
	mov.f64 	%fd196, %fd189;
	mov.f64 	%fd197, %fd189;
$L__BB1_10:
	mov.f64 	%fd8, %fd196;
	mov.f64 	%fd196, %fd195;
	ld.param.u32 	%r163, [ehlers_itrend_many_series_one_param_f32_param_2];
	ld.param.u64 	%rd65, [ehlers_itrend_many_series_one_param_f32_param_0];
	mul.lo.s32 	%r13, %r184, %r163;
	add.s32 	%r44, %r13, %r1;
	cvta.to.global.u64 	%rd6, %rd65;
	mul.wide.s32 	%rd20, %r44, 4;
	add.s64 	%rd21, %rd6, %rd20;
	ld.global.nc.f32 	%f29, [%rd21];
	setp.eq.s32 	%p10, %r184, 0;
	mov.f64 	%fd199, 0d0000000000000000;
	mov.f64 	%fd198, 0d0000000000000000;
	mov.f64 	%fd200, 0d0000000000000000;
	@%p10 bra 	$L__BB1_14;
	ld.param.u32 	%r164, [ehlers_itrend_many_series_one_param_f32_param_2];
	sub.s32 	%r15, %r13, %r164;
	add.s32 	%r45, %r15, %r1;
	mul.wide.s32 	%rd22, %r45, 4;
	add.s64 	%rd23, %rd6, %rd22;
	ld.global.nc.f32 	%f4, [%rd23];
	cvt.f64.f32 	%fd44, %f4;
	mul.f64 	%fd199, %fd44, 0d4008000000000000;
	setp.eq.s32 	%p11, %r184, 1;
	@%p11 bra 	$L__BB1_14;
	ld.param.u32 	%r165, [ehlers_itrend_many_series_one_param_f32_param_2];
	ld.param.u64 	%rd66, [ehlers_itrend_many_series_one_param_f32_param_0];
	sub.s32 	%r16, %r15, %r165;
	add.s32 	%r46, %r16, %r1;
	cvta.to.global.u64 	%rd24, %rd66;
	mul.wide.s32 	%rd25, %r46, 4;
	add.s64 	%rd26, %rd24, %rd25;
	ld.global.nc.f32 	%f5, [%rd26];
	cvt.f64.f32 	%fd46, %f5;
	add.f64 	%fd198, %fd46, %fd46;
	setp.lt.u32 	%p12, %r184, 3;
	@%p12 bra 	$L__BB1_14;
	ld.param.u32 	%r166, [ehlers_itrend_many_series_one_param_f32_param_2];
	ld.param.u64 	%rd67, [ehlers_itrend_many_series_one_param_f32_param_0];
	sub.s32 	%r47, %r16, %r166;
	add.s32 	%r48, %r47, %r1;
	cvta.to.global.u64 	%rd27, %rd67;
	mul.wide.s32 	%rd28, %r48, 4;
	add.s64 	%rd29, %rd27, %rd28;
	ld.global.nc.f32 	%f6, [%rd29];
	cvt.f64.f32 	%fd200, %f6;
$L__BB1_14:
	cvt.f64.f32 	%fd48, %f29;
	fma.rn.f64 	%fd49, %fd48, 0d4010000000000000, %fd199;
	add.f64 	%fd50, %fd198, %fd49;
	add.f64 	%fd51, %fd200, %fd50;
	div.rn.f64 	%fd52, %fd51, 0d4024000000000000;
	cvt.rn.f32.f64 	%f7, %fd52;
	mul.wide.s32 	%rd30, %r185, 4;
	add.s64 	%rd31, %rd2, %rd30;
	st.local.f32 	[%rd31], %f7;
	add.s32 	%r49, %r185, 7;
	mul.hi.s32 	%r50, %r49, -1840700269;
	add.s32 	%r51, %r50, %r49;
	shr.u32 	%r52, %r51, 31;
	shr.s32 	%r53, %r51, 2;
	add.s32 	%r54, %r53, %r52;
	mul.lo.s32 	%r55, %r54, 7;
	sub.s32 	%r56, %r49, %r55;
	mul.wide.s32 	%rd32, %r56, 4;
	add.s64 	%rd33, %rd2, %rd32;
	ld.local.f32 	%f8, [%rd33];
	cvt.f64.f32 	%fd53, %f8;
	add.s32 	%r57, %r185, 5;
	mul.hi.s32 	%r58, %r57, -1840700269;
	add.s32 	%r59, %r58, %r57;
	shr.u32 	%r60, %r59, 31;
	shr.s32 	%r61, %r59, 2;
	add.s32 	%r62, %r61, %r60;
	mul.lo.s32 	%r63, %r62, 7;
	sub.s32 	%r64, %r57, %r63;
	mul.wide.s32 	%rd34, %r64, 4;
	add.s64 	%rd35, %rd2, %rd34;
	ld.local.f32 	%f9, [%rd35];
	cvt.f64.f32 	%fd54, %f9;
	add.s32 	%r65, %r185, 3;
	mul.hi.s32 	%r66, %r65, -1840700269;
	add.s32 	%r67, %r66, %r65;
	shr.u32 	%r68, %r67, 31;
	shr.s32 	%r69, %r67, 2;
	add.s32 	%r70, %r69, %r68;
	mul.lo.s32 	%r71, %r70, 7;
	sub.s32 	%r72, %r65, %r71;
	mul.wide.s32 	%rd36, %r72, 4;
	add.s64 	%rd37, %rd2, %rd36;
	ld.local.f32 	%f10, [%rd37];
	cvt.f64.f32 	%fd55, %f10;
	add.s32 	%r73, %r185, 1;
	mul.hi.s32 	%r74, %r73, -1840700269;
	add.s32 	%r75, %r74, %r73;
	shr.u32 	%r76, %r75, 31;
	shr.s32 	%r77, %r75, 2;
	add.s32 	%r78, %r77, %r76;
	mul.lo.s32 	%r79, %r78, 7;
	sub.s32 	%r17, %r73, %r79;
	mul.wide.s32 	%rd38, %r17, 4;
	add.s64 	%rd39, %rd2, %rd38;
	ld.local.f32 	%f11, [%rd39];
	cvt.f64.f32 	%fd56, %f11;
	mul.f64 	%fd57, %fd54, 0d3FE275F6FD21FF2E;
	fma.rn.f64 	%fd58, %fd53, 0d3FB8A0902DE00D1B, %fd57;
	mul.f64 	%fd59, %fd55, 0d3FE275F6FD21FF2E;
	sub.f64 	%fd60, %fd58, %fd59;
	mul.f64 	%fd61, %fd56, 0d3FB8A0902DE00D1B;
	sub.f64 	%fd62, %fd60, %fd61;
	fma.rn.f64 	%fd63, %fd193, 0d3FB3333333333333, 0d3FE147AE147AE148;
	mul.f64 	%fd64, %fd63, %fd62;
	mul.wide.s32 	%rd40, %r185, 8;
	add.s64 	%rd41, %rd3, %rd40;
	st.local.f64 	[%rd41], %fd64;
	add.s32 	%r80, %r185, 4;
	mul.hi.s32 	%r81, %r80, -1840700269;
	add.s32 	%r82, %r81, %r80;
	shr.u32 	%r83, %r82, 31;
	shr.s32 	%r84, %r82, 2;
	add.s32 	%r85, %r84, %r83;
	mul.lo.s32 	%r86, %r85, 7;
	sub.s32 	%r87, %r80, %r86;
	mul.wide.s32 	%rd42, %r87, 8;
	add.s64 	%rd43, %rd3, %rd42;
	ld.local.f64 	%fd65, [%rd43];
	add.s64 	%rd44, %rd4, %rd40;
	st.local.f64 	[%rd44], %fd65;
	mul.wide.s32 	%rd45, %r56, 8;
	add.s64 	%rd46, %rd3, %rd45;
	ld.local.f64 	%fd66, [%rd46];
	mul.wide.s32 	%rd47, %r64, 8;
	add.s64 	%rd48, %rd3, %rd47;
	ld.local.f64 	%fd67, [%rd48];
	mul.wide.s32 	%rd49, %r72, 8;
	add.s64 	%rd50, %rd3, %rd49;
	ld.local.f64 	%fd68, [%rd50];
	mul.wide.s32 	%rd51, %r17, 8;
	add.s64 	%rd52, %rd3, %rd51;
	ld.local.f64 	%fd69, [%rd52];
	mul.f64 	%fd70, %fd67, 0d3FE275F6FD21FF2E;
	fma.rn.f64 	%fd71, %fd66, 0d3FB8A0902DE00D1B, %fd70;
	mul.f64 	%fd72, %fd68, 0d3FE275F6FD21FF2E;
	sub.f64 	%fd73, %fd71, %fd72;
	mul.f64 	%fd74, %fd69, 0d3FB8A0902DE00D1B;
	sub.f64 	%fd75, %fd73, %fd74;
	mul.f64 	%fd76, %fd63, %fd75;
	add.s64 	%rd53, %rd5, %rd40;
	st.local.f64 	[%rd53], %fd76;
	add.s64 	%rd54, %rd4, %rd45;
	ld.local.f64 	%fd77, [%rd54];
	add.s64 	%rd55, %rd4, %rd47;
	ld.local.f64 	%fd78, [%rd55];
	add.s64 	%rd56, %rd4, %rd49;
	ld.local.f64 	%fd79, [%rd56];
	add.s64 	%rd57, %rd4, %rd51;
	ld.local.f64 	%fd80, [%rd57];
	mul.f64 	%fd81, %fd78, 0d3FE275F6FD21FF2E;
	fma.rn.f64 	%fd82, %fd77, 0d3FB8A0902DE00D1B, %fd81;
	mul.f64 	%fd83, %fd79, 0d3FE275F6FD21FF2E;
	sub.f64 	%fd84, %fd82, %fd83;
	mul.f64 	%fd85, %fd80, 0d3FB8A0902DE00D1B;
	sub.f64 	%fd86, %fd84, %fd85;
	add.s64 	%rd58, %rd5, %rd45;
	ld.local.f64 	%fd87, [%rd58];
	add.s64 	%rd59, %rd5, %rd47;
	ld.local.f64 	%fd88, [%rd59];
	add.s64 	%rd60, %rd5, %rd49;
	ld.local.f64 	%fd89, [%rd60];
	add.s64 	%rd61, %rd5, %rd51;
	ld.local.f64 	%fd90, [%rd61];
	mul.f64 	%fd91, %fd88, 0d3FE275F6FD21FF2E;
	fma.rn.f64 	%fd92, %fd87, 0d3FB8A0902DE00D1B, %fd91;
	mul.f64 	%fd93, %fd89, 0d3FE275F6FD21FF2E;
	sub.f64 	%fd94, %fd92, %fd93;
	mul.f64 	%fd95, %fd90, 0d3FB8A0902DE00D1B;
	sub.f64 	%fd96, %fd94, %fd95;
	mul.f64 	%fd97, %fd63, %fd96;
	sub.f64 	%fd98, %fd65, %fd97;
	mul.f64 	%fd99, %fd98, 0d3FC999999999999A;
	fma.rn.f64 	%fd16, %fd189, 0d3FE999999999999A, %fd99;
	fma.rn.f64 	%fd100, %fd63, %fd86, %fd76;
	mul.f64 	%fd101, %fd100, 0d3FC999999999999A;
	fma.rn.f64 	%fd17, %fd190, 0d3FE999999999999A, %fd101;
	mul.f64 	%fd102, %fd189, %fd16;
	fma.rn.f64 	%fd103, %fd190, %fd17, %fd102;
	mul.f64 	%fd104, %fd190, %fd16;
	mul.f64 	%fd105, %fd189, %fd17;
	sub.f64 	%fd106, %fd104, %fd105;
	sub.f64 	%fd107, %fd103, %fd191;
	fma.rn.f64 	%fd191, %fd107, 0d3FC999999999999A, %fd191;
	sub.f64 	%fd108, %fd106, %fd192;
	fma.rn.f64 	%fd192, %fd108, 0d3FC999999999999A, %fd192;
	setp.eq.f64 	%p13, %fd191, 0d0000000000000000;
	setp.eq.f64 	%p14, %fd192, 0d0000000000000000;
	mov.f64 	%fd202, 0d0000000000000000;
	or.pred  	%p15, %p13, %p14;
	@%p15 bra 	$L__BB1_18;
	div.rn.f64 	%fd20, %fd192, %fd191;
	abs.f64 	%fd21, %fd20;
	setp.leu.f64 	%p16, %fd21, 0d3FF0000000000000;
	mov.f64 	%fd201, %fd21;
	@%p16 bra 	$L__BB1_17;
	rcp.approx.ftz.f64 	%fd110, %fd21;
	neg.f64 	%fd111, %fd21;
	fma.rn.f64 	%fd112, %fd111, %fd110, 0d3FF0000000000000;
	fma.rn.f64 	%fd113, %fd112, %fd112, %fd112;
	fma.rn.f64 	%fd114, %fd113, %fd110, %fd110;
	setp.eq.f64 	%p17, %fd21, 0d7FF0000000000000;
	selp.f64 	%fd201, 0d0000000000000000, %fd114, %p17;
$L__BB1_17:
	setp.gt.f64 	%p18, %fd21, 0d3FF0000000000000;
	mul.f64 	%fd115, %fd201, %fd201;
	fma.rn.f64 	%fd116, %fd115, 0dBEF53E1D2A25FF7E, 0d3F2D3B63DBB65B49;
	fma.rn.f64 	%fd117, %fd116, %fd115, 0dBF5312788DDE082E;
	fma.rn.f64 	%fd118, %fd117, %fd115, 0d3F6F9690C8249315;
	fma.rn.f64 	%fd119, %fd118, %fd115, 0dBF82CF5AABC7CF0D;
	fma.rn.f64 	%fd120, %fd119, %fd115, 0d3F9162B0B2A3BFDE;
	fma.rn.f64 	%fd121, %fd120, %fd115, 0dBF9A7256FEB6FC6B;
	fma.rn.f64 	%fd122, %fd121, %fd115, 0d3FA171560CE4A489;
	fma.rn.f64 	%fd123, %fd122, %fd115, 0dBFA4F44D841450E4;
	fma.rn.f64 	%fd124, %fd123, %fd115, 0d3FA7EE3D3F36BB95;
	fma.rn.f64 	%fd125, %fd124, %fd115, 0dBFAAD32AE04A9FD1;
	fma.rn.f64 	%fd126, %fd125, %fd115, 0d3FAE17813D66954F;
	fma.rn.f64 	%fd127, %fd126, %fd115, 0dBFB11089CA9A5BCD;
	fma.rn.f64 	%fd128, %fd127, %fd115, 0d3FB3B12B2DB51738;
	fma.rn.f64 	%fd129, %fd128, %fd115, 0dBFB745D022F8DC5C;
	fma.rn.f64 	%fd130, %fd129, %fd115, 0d3FBC71C709DFE927;
	fma.rn.f64 	%fd131, %fd130, %fd115, 0dBFC2492491FA1744;
	fma.rn.f64 	%fd132, %fd131, %fd115, 0d3FC99999999840D2;
	fma.rn.f64 	%fd133, %fd132, %fd115, 0dBFD555555555544C;
	mul.f64 	%fd134, %fd115, %fd133;
	fma.rn.f64 	%fd135, %fd134, %fd201, %fd201;
	mov.f64 	%fd136, 0d3FF921FB54442D18;
	sub.f64 	%fd137, %fd136, %fd135;
	selp.f64 	%fd138, %fd137, %fd135, %p18;
	copysign.f64 	%fd139, %fd20, %fd138;
	mov.f64 	%fd140, 0d401921FB54442D18;
	div.rn.f64 	%fd202, %fd140, %fd139;
$L__BB1_18:
	ld.param.u32 	%r177, [ehlers_itrend_many_series_one_param_f32_param_5];
	mul.f64 	%fd143, %fd193, 0d3FF8000000000000;
	setp.gt.f64 	%p19, %fd202, %fd143;
	selp.f64 	%fd144, %fd143, %fd202, %p19;
	mul.f64 	%fd145, %fd193, 0d3FE570A3D70A3D71;
	setp.lt.f64 	%p20, %fd144, %fd145;
	selp.f64 	%fd146, %fd145, %fd144, %p20;
	setp.lt.f64 	%p21, %fd146, 0d4018000000000000;
	setp.gt.f64 	%p22, %fd146, 0d4049000000000000;
	selp.f64 	%fd147, 0d4049000000000000, %fd146, %p22;
	selp.f64 	%fd148, 0d4018000000000000, %fd147, %p21;
	sub.f64 	%fd149, %fd148, %fd193;
	fma.rn.f64 	%fd193, %fd149, 0d3FC999999999999A, %fd193;
	sub.f64 	%fd150, %fd193, %fd194;
	fma.rn.f64 	%fd194, %fd150, 0d3FD51EB851EB851F, %fd194;
	add.f64 	%fd151, %fd194, 0d3FE0000000000000;
	cvt.rn.f32.f64 	%f12, %fd151;
	cvt.rmi.f32.f32 	%f13, %f12;
	cvt.rzi.s32.f32 	%r88, %f13;
	max.s32 	%r89, %r88, 1;
	min.s32 	%r18, %r89, %r177;
	shl.b32 	%r90, %r186, 2;
	mov.u32 	%r91, shraw;
	add.s32 	%r92, %r91, %r90;
	st.shared.f32 	[%r92], %f29;
	add.s32 	%r93, %r186, 1;
	setp.lt.s32 	%p23, %r93, %r177;
	selp.b32 	%r186, %r93, 0, %p23;
	setp.lt.u32 	%p24, %r18, 8;
	mov.f64 	%fd210, 0d0000000000000000;
	mov.u32 	%r189, %r186;
	@%p24 bra 	$L__BB1_21;
	and.b32  	%r94, %r18, 2147483640;
	neg.s32 	%r187, %r94;
	mov.f64 	%fd210, 0d0000000000000000;
	mov.u32 	%r189, %r186;
$L__BB1_20:
	.pragma "nounroll";
	ld.param.u32 	%r178, [ehlers_itrend_many_series_one_param_f32_param_5];
	setp.eq.s32 	%p25, %r189, 0;
	selp.b32 	%r95, %r178, %r189, %p25;
	add.s32 	%r96, %r95, -1;
	shl.b32 	%r97, %r95, 2;
	add.s32 	%r99, %r91, %r97;
	ld.shared.f32 	%f14, [%r99+-4];
	cvt.f64.f32 	%fd153, %f14;
	add.f64 	%fd154, %fd210, %fd153;
	setp.eq.s32 	%p26, %r96, 0;
	selp.b32 	%r100, %r178, %r96, %p26;
	add.s32 	%r101, %r100, -1;
	shl.b32 	%r102, %r100, 2;
	add.s32 	%r103, %r91, %r102;
	ld.shared.f32 	%f15, [%r103+-4];
	cvt.f64.f32 	%fd155, %f15;
	add.f64 	%fd156, %fd154, %fd155;
	setp.eq.s32 	%p27, %r101, 0;
	selp.b32 	%r104, %r178, %r101, %p27;
	add.s32 	%r105, %r104, -1;
	shl.b32 	%r106, %r104, 2;
	add.s32 	%r107, %r91, %r106;
	ld.shared.f32 	%f16, [%r107+-4];
	cvt.f64.f32 	%fd157, %f16;
	add.f64 	%fd158, %fd156, %fd157;
	setp.eq.s32 	%p28, %r105, 0;
	selp.b32 	%r108, %r178, %r105, %p28;
	add.s32 	%r109, %r108, -1;
	shl.b32 	%r110, %r108, 2;
	add.s32 	%r111, %r91, %r110;
	ld.shared.f32 	%f17, [%r111+-4];
	cvt.f64.f32 	%fd159, %f17;
	add.f64 	%fd160, %fd158, %fd159;
	setp.eq.s32 	%p29, %r109, 0;
	selp.b32 	%r112, %r178, %r109, %p29;
	add.s32 	%r113, %r112, -1;
	shl.b32 	%r114, %r112, 2;
	add.s32 	%r115, %r91, %r114;
	ld.shared.f32 	%f18, [%r115+-4];
	cvt.f64.f32 	%fd161, %f18;
	add.f64 	%fd162, %fd160, %fd161;
	setp.eq.s32 	%p30, %r113, 0;
	selp.b32 	%r116, %r178, %r113, %p30;
	add.s32 	%r117, %r116, -1;
	shl.b32 	%r118, %r116, 2;
	add.s32 	%r119, %r91, %r118;
	ld.shared.f32 	%f19, [%r119+-4];
	cvt.f64.f32 	%fd163, %f19;
	add.f64 	%fd164, %fd162, %fd163;
	setp.eq.s32 	%p31, %r117, 0;
	selp.b32 	%r120, %r178, %r117, %p31;
	add.s32 	%r121, %r120, -1;
	shl.b32 	%r122, %r120, 2;
	add.s32 	%r123, %r91, %r122;
	ld.shared.f32 	%f20, [%r123+-4];
	cvt.f64.f32 	%fd165, %f20;
	add.f64 	%fd166, %fd164, %fd165;
	setp.eq.s32 	%p32, %r121, 0;
	selp.b32 	%r124, %r178, %r121, %p32;
	add.s32 	%r189, %r124, -1;
	shl.b32 	%r125, %r124, 2;
	add.s32 	%r126, %r91, %r125;
	ld.shared.f32 	%f21, [%r126+-4];
	cvt.f64.f32 	%fd167, %f21;
	add.f64 	%fd210, %fd166, %fd167;
	add.s32 	%r187, %r187, 8;
	setp.ne.s32 	%p33, %r187, 0;
	@%p33 bra 	$L__BB1_20;
$L__BB1_21:
	and.b32  	%r127, %r18, 7;
	setp.eq.s32 	%p34, %r127, 0;
	@%p34 bra 	$L__BB1_29;
	setp.lt.u32 	%p35, %r127, 4;
	@%p35 bra 	$L__BB1_24;
	ld.param.u32 	%r179, [ehlers_itrend_many_series_one_param_f32_param_5];
	setp.eq.s32 	%p36, %r189, 0;
	selp.b32 	%r129, %r179, %r189, %p36;
	add.s32 	%r130, %r129, -1;
	shl.b32 	%r131, %r129, 2;
	add.s32 	%r133, %r91, %r131;
	ld.shared.f32 	%f22, [%r133+-4];
	cvt.f64.f32 	%fd169, %f22;
	add.f64 	%fd170, %fd210, %fd169;
	setp.eq.s32 	%p37, %r130, 0;
	selp.b32 	%r134, %r179, %r130, %p37;
	add.s32 	%r135, %r134, -1;
	shl.b32 	%r136, %r134, 2;
	add.s32 	%r137, %r91, %r136;
	ld.shared.f32 	%f23, [%r137+-4];
	cvt.f64.f32 	%fd171, %f23;
	add.f64 	%fd172, %fd170, %fd171;
	setp.eq.s32 	%p38, %r135, 0;
	selp.b32 	%r138, %r179, %r135, %p38;
	add.s32 	%r139, %r138, -1;
	shl.b32 	%r140, %r138, 2;
	add.s32 	%r141, %r91, %r140;
	ld.shared.f32 	%f24, [%r141+-4];
	cvt.f64.f32 	%fd173, %f24;
	add.f64 	%fd174, %fd172, %fd173;
	setp.eq.s32 	%p39, %r139, 0;
	selp.b32 	%r142, %r179, %r139, %p39;
	add.s32 	%r189, %r142, -1;
	shl.b32 	%r143, %r142, 2;
	add.s32 	%r144, %r91, %r143;
	ld.shared.f32 	%f25, [%r144+-4];
	cvt.f64.f32 	%fd175, %f25;
	add.f64 	%fd210, %fd174, %fd175;
$L__BB1_24:
	and.b32  	%r145, %r18, 3;
	setp.eq.s32 	%p40, %r145, 0;
	@%p40 bra 	$L__BB1_29;
	setp.eq.s32 	%p41, %r145, 1;
	@%p41 bra 	$L__BB1_27;
	ld.param.u32 	%r180, [ehlers_itrend_many_series_one_param_f32_param_5];
	setp.eq.s32 	%p42, %r189, 0;
	selp.b32 	%r147, %r180, %r189, %p42;
	add.s32 	%r148, %r147, -1;
	shl.b32 	%r149, %r147, 2;
	add.s32 	%r151, %r91, %r149;
	ld.shared.f32 	%f26, [%r151+-4];
	cvt.f64.f32 	%fd177, %f26;
	add.f64 	%fd178, %fd210, %fd177;
	setp.eq.s32 	%p43, %r148, 0;
	selp.b32 	%r152, %r180, %r148, %p43;
	add.s32 	%r189, %r152, -1;
	shl.b32 	%r153, %r152, 2;
	add.s32 	%r154, %r91, %r153;
	ld.shared.f32 	%f27, [%r154+-4];
	cvt.f64.f32 	%fd179, %f27;
	add.f64 	%fd210, %fd178, %fd179;
$L__BB1_27:
	and.b32  	%r155, %r18, 1;
	setp.eq.b32 	%p44, %r155, 1;
	not.pred 	%p45, %p44;
	@%p45 bra 	$L__BB1_29;
	ld.param.u32 	%r181, [ehlers_itrend_many_series_one_param_f32_param_5];
	setp.eq.s32 	%p46, %r189, 0;
	selp.b32 	%r156, %r181, %r189, %p46;
	shl.b32 	%r157, %r156, 2;
	add.s32 	%r159, %r91, %r157;
	ld.shared.f32 	%f28, [%r159+-4];
	cvt.f64.f32 	%fd180, %f28;
	add.f64 	%fd210, %fd210, %fd180;
$L__BB1_29:
	ld.param.u32 	%r173, [ehlers_itrend_many_series_one_param_f32_param_4];
	cvt.rn.f64.s32 	%fd181, %r18;
	div.rn.f64 	%fd195, %fd210, %fd181;
	setp.lt.s32 	%p47, %r184, %r173;
	@%p47 bra 	$L__BB1_31;
	mul.f64 	%fd182, %fd195, 0d4010000000000000;
	fma.rn.f64 	%fd183, %fd196, 0d4008000000000000, %fd182;
	fma.rn.f64 	%fd184, %fd8, 0d4000000000000000, %fd183;
	add.f64 	%fd185, %fd197, %fd184;
	div.rn.f64 	%fd186, %fd185, 0d4024000000000000;
	cvt.rn.f32.f64 	%f29, %fd186;
$L__BB1_31:
	setp.lt.s32 	%p48, %r184, %r9;
	@%p48 bra 	$L__BB1_33;
	ld.param.u64 	%rd68, [ehlers_itrend_many_series_one_param_f32_param_6];
	ld.param.u32 	%r167, [ehlers_itrend_many_series_one_param_f32_param_2];
	mov.u32 	%r160, %ctaid.x;
	mad.lo.s32 	%r161, %r184, %r167, %r160;
	cvta.to.global.u64 	%rd62, %rd68;
	mul.wide.s32 	%rd63, %r161, 4;
	add.s64 	%rd64, %rd62, %rd63;
	st.global.f32 	[%rd64], %f29;
$L__BB1_33:
	ld.param.u32 	%r170, [ehlers_itrend_many_series_one_param_f32_param_3];
	add.s32 	%r184, %r184, 1;
	setp.ne.s32 	%p49, %r184, %r170;
	mov.u32 	%r185, %r17;
	mov.f64 	%fd189, %fd16;
	mov.f64 	%fd190, %fd17;
	mov.f64 	%fd197, %fd8;
	@%p49 bra 	$L__BB1_10;
$L__BB1_34:
	ret;

}


// ===== COMPILED SASS (sm_100) =====

	.target	sm_100

	.elftype	@"ET_EXEC"


//--------------------- .note.nv.tkinfo           --------------------------
	.section	.note.nv.tkinfo,"",@"SHT_NOTE"
	.sectionflags	@"SHF_NOTE_NV_TKINFO"
	.tkinfo
        /*0018*/ 	.word	0x00000002
        /*0030*/ 	.string	""
        /*0030*/ 	.string	"ptxas"
        /*0030*/ 	.string	"Cuda compilation tools, release 13.0, V13.0.88"
        /*0030*/ 	.string	"Build cuda_13.0.r13.0/compiler.36424714_0"
        /*0030*/ 	.string	"-arch sm_100 -m 64 "



//--------------------- .note.nv.cuinfo           --------------------------
	.section	.note.nv.cuinfo,"",@"SHT_NOTE"
	.sectionflags	@"SHF_NOTE_NV_CUINFO"
        /*0018*/ 	.short	0x0002
        /*001a*/ 	.short	0x0064
        /*001c*/ 	.short	0x0082
	.zero		2


//--------------------- .nv.info                  --------------------------
	.section	.nv.info,"",@"SHT_CUDA_INFO"
	.align	4


	//----- nvinfo : EIATTR_REGCOUNT
	.align		4
        /*0000*/ 	.byte	0x04, 0x2f
        /*0002*/ 	.short	(.L_1 - .L_0)
	.align		4
.L_0:
        /*0004*/ 	.word	index@(ehlers_itrend_batch_f32)
        /*0008*/ 	.word	0x00000022


	//----- nvinfo : EIATTR_FRAME_SIZE
	.align		4
.L_1:
        /*000c*/ 	.byte	0x04, 0x11
        /*000e*/ 	.short	(.L_3 - .L_2)
	.align		4
.L_2:
        /*0010*/ 	.word	index@($__internal_1_$__cuda_sm20_div_rn_f64_full)
        /*0014*/ 	.word	0x000000c8


	//----- nvinfo : EIATTR_FRAME_SIZE
	.align		4
.L_3:
        /*0018*/ 	.byte	0x04, 0x11
        /*001a*/ 	.short	(.L_5 - .L_4)
	.align		4
.L_4:
        /*001c*/ 	.word	index@(ehlers_itrend_batch_f32)
        /*0020*/ 	.word	0x000000c8


	//----- nvinfo : EIATTR_REGCOUNT
	.align		4
.L_5:
        /*0024*/ 	.byte	0x04, 0x2f
        /*0026*/ 	.short	(.L_7 - .L_6)
	.align		4
.L_6:
        /*0028*/ 	.word	index@(ehlers_itrend_many_series_one_param_f32)
        /*002c*/ 	.word	0x00000022


	//----- nvinfo : EIATTR_FRAME_SIZE
	.align		4
.L_7:
        /*0030*/ 	.byte	0x04, 0x11
        /*0032*/ 	.short	(.L_9 - .L_8)
	.align		4
.L_8:
        /*0034*/ 	.word	index@($__internal_0_$__cuda_sm20_div_rn_f64_full)
        /*0038*/ 	.word	0x000000c8


	//----- nvinfo : EIATTR_FRAME_SIZE
	.align		4
.L_9:
        /*003c*/ 	.byte	0x04, 0x11
        /*003e*/ 	.short	(.L_11 - .L_10)
	.align		4
.L_10:
        /*0040*/ 	.word	index@(ehlers_itrend_many_series_one_param_f32)
        /*0044*/ 	.word	0x000000c8


	//----- nvinfo : EIATTR_MIN_STACK_SIZE
	.align		4
.L_11:
        /*0048*/ 	.byte	0x04, 0x12
        /*004a*/ 	.short	(.L_13 - .L_12)
	.align		4
.L_12:
        /*004c*/ 	.word	index@(ehlers_itrend_many_series_one_param_f32)
        /*0050*/ 	.word	0x000000c8


	//----- nvinfo : EIATTR_MIN_STACK_SIZE
	.align		4
.L_13:
        /*0054*/ 	.byte	0x04, 0x12
        /*0056*/ 	.short	(.L_15 - .L_14)
	.align		4
.L_14:
        /*0058*/ 	.word	index@(ehlers_itrend_batch_f32)
        /*005c*/ 	.word	0x000000c8
.L_15:


//--------------------- .nv.compat                --------------------------
	.section	.nv.compat,"",@"SHT_CUDA_COMPAT_INFO"
	.align	4
        /*0000*/ 	.byte	0x02, 0x09, 0x00, 0x00, 0x02, 0x02, 0x01, 0x00, 0x02, 0x05, 0x05, 0x00, 0x03, 0x07, 0x01, 0x01
        /*0010*/ 	.byte	0x02, 0x03, 0x00, 0x00, 0x02, 0x06, 0x01, 0x00, 0x04, 0x0b, 0x08, 0x00, 0x01, 0x00, 0x00, 0x00
        /*0020*/ 	.byte	0x00, 0x00, 0x00, 0x00


//--------------------- .nv.info.ehlers_itrend_many_series_one_param_f32 --------------------------
	.section	.nv.info.ehlers_itrend_many_series_one_param_f32,"",@"SHT_CUDA_INFO"
	.sectionflags	@""
	.align	4


	//----- nvinfo : EIATTR_CUDA_API_VERSION
	.align		4
        /*0000*/ 	.byte	0x04, 0x37
        /*0002*/ 	.short	(.L_17 - .L_16)
.L_16:
        /*0004*/ 	.word	0x00000082


	//----- nvinfo : EIATTR_KPARAM_INFO
	.align		4
.L_17:
        /*0008*/ 	.byte	0x04, 0x17
        /*000a*/ 	.short	(.L_19 - .L_18)
.L_18:
        /*000c*/ 	.word	0x00000000
        /*0010*/ 	.short	0x0006
        /*0012*/ 	.short	0x0020
        /*0014*/ 	.byte	0x00, 0xf5, 0x21, 0x00


	//----- nvinfo : EIATTR_KPARAM_INFO
	.align		4
.L_19:
        /*0018*/ 	.byte	0x04, 0x17
        /*001a*/ 	.short	(.L_21 - .L_20)
.L_20:
        /*001c*/ 	.word	0x00000000
        /*0020*/ 	.short	0x0005
        /*0022*/ 	.short	0x001c
        /*0024*/ 	.byte	0x00, 0xf0, 0x11, 0x00


	//----- nvinfo : EIATTR_KPARAM_INFO
	.align		4
.L_21:
        /*0028*/ 	.byte	0x04, 0x17
        /*002a*/ 	.short	(.L_23 - .L_22)
.L_22:
        /*002c*/ 	.word	0x00000000
        /*0030*/ 	.short	0x0004
        /*0032*/ 	.short	0x0018
        /*0034*/ 	.byte	0x00, 0xf0, 0x11, 0x00


	//----- nvinfo : EIATTR_KPARAM_INFO
	.align		4
.L_23:
        /*0038*/ 	.byte	0x04, 0x17
        /*003a*/ 	.short	(.L_25 - .L_24)
.L_24:
        /*003c*/ 	.word	0x00000000
        /*0040*/ 	.short	0x0003
        /*0042*/ 	.short	0x0014
        /*0044*/ 	.byte	0x00, 0xf0, 0x11, 0x00


	//----- nvinfo : EIATTR_KPARAM_INFO
	.align		4
.L_25:
        /*0048*/ 	.byte	0x04, 0x17
        /*004a*/ 	.short	(.L_27 - .L_26)
.L_26:
        /*004c*/ 	.word	0x00000000
        /*0050*/ 	.short	0x0002
        /*0052*/ 	.short	0x0010
        /*0054*/ 	.byte	0x00, 0xf0, 0x11, 0x00


	//----- nvinfo : EIATTR_KPARAM_INFO
	.align		4
.L_27:
        /*0058*/ 	.byte	0x04, 0x17
        /*005a*/ 	.short	(.L_29 - .L_28)
.L_28:
        /*005c*/ 	.word	0x00000000
        /*0060*/ 	.short	0x0001
        /*0062*/ 	.short	0x0008
        /*0064*/ 	.byte	0x00, 0xf5, 0x21, 0x00


	//----- nvinfo : EIATTR_KPARAM_INFO
	.align		4
.L_29:
        /*0068*/ 	.byte	0x04, 0x17
        /*006a*/ 	.short	(.L_31 - .L_30)
.L_30:
        /*006c*/ 	.word	0x00000000
        /*0070*/ 	.short	0x0000
        /*0072*/ 	.short	0x0000
        /*0074*/ 	.byte	0x00, 0xf5, 0x21, 0x00


	//----- nvinfo : EIATTR_SPARSE_MMA_MASK
	.align		4
.L_31:
        /*0078*/ 	.byte	0x03, 0x50
        /*007a*/ 	.short	0x0000


	//----- nvinfo : EIATTR_MAXREG_COUNT
	.align		4
        /*007c*/ 	.byte	0x03, 0x1b
        /*007e*/ 	.short	0x00ff


	//----- nvinfo : EIATTR_NUM_BARRIERS
	.align		4
        /*0080*/ 	.byte	0x02, 0x4c
        /*0082*/ 	.byte	0x01
	.zero		1


	//----- nvinfo : EIATTR_MERCURY_ISA_VERSION
	.align		4
        /*0084*/ 	.byte	0x03, 0x5f
        /*0086*/ 	.short	0x0101


	//----- nvinfo : EIATTR_VRC_CTA_INIT_COUNT
	.align		4
        /*0088*/ 	.byte	0x02, 0x4a
	.zero		1
	.zero		1


	//----- nvinfo : EIATTR_EXIT_INSTR_OFFSETS
	.align		4
        /*008c*/ 	.byte	0x04, 0x1c
        /*008e*/ 	.short	(.L_33 - .L_32)


	//   ....[0]....
.L_32:
        /*0090*/ 	.word	0x00000090


	//   ....[1]....
        /*0094*/ 	.word	0x000000d0


	//   ....[2]....
        /*0098*/ 	.word	0x000002f0


	//   ....[3]....
        /*009c*/ 	.word	0x00002910


	//----- nvinfo : EIATTR_CRS_STACK_SIZE
	.align		4
.L_33:
        /*00a0*/ 	.byte	0x04, 0x1e
        /*00a2*/ 	.short	(.L_35 - .L_34)
.L_34:
        /*00a4*/ 	.word	0x00000000


	//----- nvinfo : EIATTR_CBANK_PARAM_SIZE
	.align		4
.L_35:
        /*00a8*/ 	.byte	0x03, 0x19
        /*00aa*/ 	.short	0x0028


	//----- nvinfo : EIATTR_PARAM_CBANK
	.align		4
        /*00ac*/ 	.byte	0x04, 0x0a
        /*00ae*/ 	.short	(.L_37 - .L_36)
	.align		4
.L_36:
        /*00b0*/ 	.word	index@(.nv.constant0.ehlers_itrend_many_series_one_param_f32)
        /*00b4*/ 	.short	0x0380
        /*00b6*/ 	.short	0x0028


	//----- nvinfo : EIATTR_SW_WAR
	.align		4
.L_37:
        /*00b8*/ 	.byte	0x04, 0x36
        /*00ba*/ 	.short	(.L_39 - .L_38)
.L_38:
        /*00bc*/ 	.word	0x00000008
.L_39:


//--------------------- .nv.info.ehlers_itrend_batch_f32 --------------------------
	.section	.nv.info.ehlers_itrend_batch_f32,"",@"SHT_CUDA_INFO"
	.sectionflags	@""
	.align	4


	//----- nvinfo : EIATTR_CUDA_API_VERSION
	.align		4
        /*0000*/ 	.byte	0x04, 0x37
        /*0002*/ 	.short	(.L_41 - .L_40)
.L_40:
        /*0004*/ 	.word	0x00000082


	//----- nvinfo : EIATTR_KPARAM_INFO
	.align		4
.L_41:
        /*0008*/ 	.byte	0x04, 0x17
        /*000a*/ 	.short	(.L_43 - .L_42)
.L_42:
        /*000c*/ 	.word	0x00000000
        /*0010*/ 	.short	0x0007
        /*0012*/ 	.short	0x0028
        /*0014*/ 	.byte	0x00, 0xf5, 0x21, 0x00


	//----- nvinfo : EIATTR_KPARAM_INFO
	.align		4
.L_43:
        /*0018*/ 	.byte	0x04, 0x17
        /*001a*/ 	.short	(.L_45 - .L_44)
.L_44:
        /*001c*/ 	.word	0x00000000
        /*0020*/ 	.short	0x0006
        /*0022*/ 	.short	0x0024
        /*0024*/ 	.byte	0x00, 0xf0, 0x11, 0x00


	//----- nvinfo : EIATTR_KPARAM_INFO
	.align		4
.L_45:
        /*0028*/ 	.byte	0x04, 0x17
        /*002a*/ 	.short	(.L_47 - .L_46)
.L_46:
        /*002c*/ 	.word	0x00000000
        /*0030*/ 	.short	0x0005
        /*0032*/ 	.short	0x0020
        /*0034*/ 	.byte	0x00, 0xf0, 0x11, 0x00


	//----- nvinfo : EIATTR_KPARAM_INFO
	.align		4
.L_47:
        /*0038*/ 	.byte	0x04, 0x17
        /*003a*/ 	.short	(.L_49 - .L_48)
.L_48:
        /*003c*/ 	.word	0x00000000
        /*0040*/ 	.short	0x0004
        /*0042*/ 	.short	0x001c
        /*0044*/ 	.byte	0x00, 0xf0, 0x11, 0x00


	//----- nvinfo : EIATTR_KPARAM_INFO
	.align		4
.L_49:
        /*0048*/ 	.byte	0x04, 0x17
        /*004a*/ 	.short	(.L_51 - .L_50)
.L_50:
        /*004c*/ 	.word	0x00000000
        /*0050*/ 	.short	0x0003
        /*0052*/ 	.short	0x0018
        /*0054*/ 	.byte	0x00, 0xf0, 0x11, 0x00


	//----- nvinfo : EIATTR_KPARAM_INFO
	.align		4
.L_51:
        /*0058*/ 	.byte	0x04, 0x17
        /*005a*/ 	.short	(.L_53 - .L_52)
.L_52:
        /*005c*/ 	.word	0x00000000
        /*0060*/ 	.short	0x0002
        /*0062*/ 	.short	0x0010
        /*0064*/ 	.byte	0x00, 0xf5, 0x21, 0x00


	//----- nvinfo : EIATTR_KPARAM_INFO
	.align		4
.L_53:
        /*0068*/ 	.byte	0x04, 0x17
        /*006a*/ 	.short	(.L_55 - .L_54)
.L_54:
        /*006c*/ 	.word	0x00000000
        /*0070*/ 	.short	0x0001
        /*0072*/ 	.short	0x0008
        /*0074*/ 	.byte	0x00, 0xf5, 0x21, 0x00


	//----- nvinfo : EIATTR_KPARAM_INFO
	.align		4
.L_55:
        /*0078*/ 	.byte	0x04, 0x17
        /*007a*/ 	.short	(.L_57 - .L_56)
.L_56:
        /*007c*/ 	.word	0x00000000
        /*0080*/ 	.short	0x0000
        /*0082*/ 	.short	0x0000
        /*0084*/ 	.byte	0x00, 0xf5, 0x21, 0x00


	//----- nvinfo : EIATTR_SPARSE_MMA_MASK
	.align		4
.L_57:
        /*0088*/ 	.byte	0x03, 0x50
        /*008a*/ 	.short	0x0000


	//----- nvinfo : EIATTR_MAXREG_COUNT
	.align		4
        /*008c*/ 	.byte	0x03, 0x1b
        /*008e*/ 	.short	0x00ff


	//----- nvinfo : EIATTR_NUM_BARRIERS
	.align		4
        /*0090*/ 	.byte	0x02, 0x4c
        /*0092*/ 	.byte	0x01
	.zero		1


	//----- nvinfo : EIATTR_MERCURY_ISA_VERSION
	.align		4
        /*0094*/ 	.byte	0x03, 0x5f
        /*0096*/ 	.short	0x0101


	//----- nvinfo : EIATTR_VRC_CTA_INIT_COUNT
	.align		4
        /*0098*/ 	.byte	0x02, 0x4a
	.zero		1
	.zero		1


	//----- nvinfo : EIATTR_EXIT_INSTR_OFFSETS
	.align		4
        /*009c*/ 	.byte	0x04, 0x1c
        /*009e*/ 	.short	(.L_59 - .L_58)


	//   ....[0]....
.L_58:
        /*00a0*/ 	.word	0x00000090


	//   ....[1]....
        /*00a4*/ 	.word	0x00000160


	//   ....[2]....
        /*00a8*/ 	.word	0x00000370


	//   ....[3]....
        /*00ac*/ 	.word	0x000029b0


	//----- nvinfo : EIATTR_CRS_STACK_SIZE
	.align		4
.L_59:
        /*00b0*/ 	.byte	0x04, 0x1e
        /*00b2*/ 	.short	(.L_61 - .L_60)
.L_60:
        /*00b4*/ 	.word	0x00000000


	//----- nvinfo : EIATTR_CBANK_PARAM_SIZE
	.align		4
.L_61:
        /*00b8*/ 	.byte	0x03, 0x19
        /*00ba*/ 	.short	0x0030


	//----- nvinfo : EIATTR_PARAM_CBANK
	.align		4
        /*00bc*/ 	.byte	0x04, 0x0a
        /*00be*/ 	.short	(.L_63 - .L_62)
	.align		4
.L_62:
        /*00c0*/ 	.word	index@(.nv.constant0.ehlers_itrend_batch_f32)
        /*00c4*/ 	.short	0x0380
        /*00c6*/ 	.short	0x0030


	//----- nvinfo : EIATTR_SW_WAR
	.align		4
.L_63:
        /*00c8*/ 	.byte	0x04, 0x36
        /*00ca*/ 	.short	(.L_65 - .L_64)
.L_64:
        /*00cc*/ 	.word	0x00000008
.L_65:


//--------------------- .nv.callgraph             --------------------------
	.section	.nv.callgraph,"",@"SHT_CUDA_CALLGRAPH"
	.align	4
	.sectionentsize	8
	.align		4
        /*0000*/ 	.word	0x00000000
	.align		4
        /*0004*/ 	.word	0xffffffff
	.align		4
        /*0008*/ 	.word	0x00000000
	.align		4
        /*000c*/ 	.word	0xfffffffe
	.align		4
        /*0010*/ 	.word	0x00000000
	.align		4
        /*0014*/ 	.word	0xfffffffd
	.align		4
        /*0018*/ 	.word	0x00000000
	.align		4
        /*001c*/ 	.word	0xfffffffc


//--------------------- .text.ehlers_itrend_many_series_one_param_f32 --------------------------
	.section	.text.ehlers_itrend_many_series_one_param_f32,"ax",@progbits
	.align	128
        .global         ehlers_itrend_many_series_one_param_f32
        .type           ehlers_itrend_many_series_one_param_f32,@function
        .size           ehlers_itrend_many_series_one_param_f32,(.L_x_52 - ehlers_itrend_many_series_one_param_f32)
        .other          ehlers_itrend_many_series_one_param_f32,@"STO_CUDA_ENTRY STV_DEFAULT"
ehlers_itrend_many_series_one_param_f32:
.text.ehlers_itrend_many_series_one_param_f32:
[----:B------:R-:W0:Y:S08]  /*0000*/  LDC R1, c[0x0][0x37c] ;  /* 0x0000df00ff017b82 */ /* 0x000e300000000800 */
[----:B------:R-:W1:Y:S01]  /*0010*/  S2UR UR4, SR_CTAID.X ;  /* 0x00000000000479c3 */ /* 0x000e620000002500 */
[----:B0-----:R-:W-:-:S05]  /*0020*/  VIADD R1, R1, 0xffffff38 ;  /* 0xffffff3801017836 */ /* 0x001fca0000000000 */
[C---:B------:R-:W-:Y:S02]  /*0030*/  R2UR UR15, R1.reuse ;  /* 0x00000000010f72ca */ /* 0x040fe400000e0000 */
[----:B------:R-:W0:Y:S01]  /*0040*/  LDC.64 R4, c[0x0][0x390] ;  /* 0x0000e400ff047b82 */ /* 0x000e220000000a00 */
[----:B------:R-:W-:Y:S01]  /*0050*/  R2UR UR32, R1 ;  /* 0x00000000012072ca */ /* 0x000fe200000e0000 */
[----:B-1----:R-:W-:Y:S01]  /*0060*/  IMAD.U32 R7, RZ, RZ, UR4 ;  /* 0x00000004ff077e24 */ /* 0x002fe2000f8e00ff */
[----:B0-----:R-:W-:-:S04]  /*0070*/  ISETP.GE.AND P0, PT, R5, 0x1, PT ;  /* 0x000000010500780c */ /* 0x001fc80003f06270 */
[----:B------:R-:W-:-:S13]  /*0080*/  ISETP.GE.OR P0, PT, R7, R4, !P0 ;  /* 0x000000040700720c */ /* 0x000fda0004706670 */
[----:B------:R-:W-:Y:S05]  /*0090*/  @P0 EXIT ;  /* 0x000000000000094d */ /* 0x000fea0003800000 */
[----:B------:R-:W0:Y:S02]  /*00a0*/  LDC.64 R2, c[0x0][0x398] ;  /* 0x0000e600ff027b82 */ /* 0x000e240000000a00 */
[----:B0-----:R-:W-:-:S04]  /*00b0*/  VIMNMX R0, PT, PT, R2, R3, PT ;  /* 0x0000000302007248 */ /* 0x001fc80003fe0100 */
[----:B------:R-:W-:-:S13]  /*00c0*/  ISETP.GE.AND P0, PT, R0, 0x1, PT ;  /* 0x000000010000780c */ /* 0x000fda0003f06270 */
[----:B------:R-:W-:Y:S05]  /*00d0*/  @!P0 EXIT ;  /* 0x000000000000894d */ /* 0x000fea0003800000 */
[----:B------:R-:W0:Y:S01]  /*00e0*/  S2R R12, SR_TID.X ;  /* 0x00000000000c7919 */ /* 0x000e220000002100 */
[----:B------:R-:W-:Y:S01]  /*00f0*/  BSSY.RECONVERGENT B0, `(.L_x_0) ;  /* 0x000000f000007945 */ /* 0x000fe20003800200 */
[C---:B0-----:R-:W-:Y:S02]  /*0100*/  ISETP.GE.U32.AND P2, PT, R12.reuse, R3, PT ;  /* 0x000000030c00720c */ /* 0x041fe40003f46070 */
[C---:B------:R-:W-:Y:S02]  /*0110*/  ISETP.GE.U32.AND P0, PT, R12.reuse, R5, PT ;  /* 0x000000050c00720c */ /* 0x040fe40003f06070 */
[----:B------:R-:W-:-:S09]  /*0120*/  ISETP.NE.AND P1, PT, R12, RZ, PT ;  /* 0x000000ff0c00720c */ /* 0x000fd20003f25270 */
[----:B------:R-:W-:Y:S05]  /*0130*/  @P2 BRA `(.L_x_1) ;  /* 0x0000000000282947 */ /* 0x000fea0003800000 */
[----:B------:R-:W0:Y:S01]  /*0140*/  S2R R9, SR_CgaCtaId ;  /* 0x0000000000097919 */ /* 0x000e220000008800 */
[----:B------:R-:W1:Y:S01]  /*0150*/  LDC R11, c[0x0][0x360] ;  /* 0x0000d800ff0b7b82 */ /* 0x000e620000000800 */
[----:B------:R-:W-:Y:S01]  /*0160*/  MOV R0, 0x400 ;  /* 0x0000040000007802 */ /* 0x000fe20000000f00 */
[----:B------:R-:W-:-:S03]  /*0170*/  IMAD.MOV.U32 R6, RZ, RZ, R12 ;  /* 0x000000ffff067224 */ /* 0x000fc600078e000c */
[----:B0-----:R-:W-:-:S07]  /*0180*/  LEA R0, R9, R0, 0x18 ;  /* 0x0000000009007211 */ /* 0x001fce00078ec0ff */
.L_x_2:
[----:B------:R-:W-:Y:S02]  /*0190*/  IMAD R8, R6, 0x4, R0 ;  /* 0x0000000406087824 */ /* 0x000fe400078e0200 */
[----:B-1----:R-:W-:-:S03]  /*01a0*/  IMAD.IADD R6, R11, 0x1, R6 ;  /* 0x000000010b067824 */ /* 0x002fc600078e0206 */
[----:B------:R0:W-:Y:S02]  /*01b0*/  STS [R8], RZ ;  /* 0x000000ff08007388 */ /* 0x0001e40000000800 */
[----:B------:R-:W-:-:S13]  /*01c0*/  ISETP.GE.AND P2, PT, R6, R3, PT ;  /* 0x000000030600720c */ /* 0x000fda0003f46270 */
[----:B0-----:R-:W-:Y:S05]  /*01d0*/  @!P2 BRA `(.L_x_2) ;  /* 0xfffffffc00eca947 */ /* 0x001fea000383ffff */
.L_x_1:
[----:B------:R-:W-:Y:S05]  /*01e0*/  BSYNC.RECONVERGENT B0 ;  /* 0x0000000000007941 */ /* 0x000fea0003800200 */
.L_x_0:
[----:B------:R-:W0:Y:S01]  /*01f0*/  LDCU.64 UR30, c[0x0][0x358] ;  /* 0x00006b00ff1e77ac */ /* 0x000e220008000a00 */
[----:B------:R-:W-:Y:S06]  /*0200*/  BAR.SYNC.DEFER_BLOCKING 0x0 ;  /* 0x0000000000007b1d */ /* 0x000fec0000010000 */
[----:B------:R-:W-:Y:S04]  /*0210*/  BSSY.RECONVERGENT B0, `(.L_x_3) ;  /* 0x000000c000007945 */ /* 0x000fe80003800200 */
[----:B------:R-:W-:Y:S05]  /*0220*/  @P0 BRA `(.L_x_4) ;  /* 0x0000000000280947 */ /* 0x000fea0003800000 */
[----:B------:R-:W1:Y:S01]  /*0230*/  LDC R3, c[0x0][0x360] ;  /* 0x0000d800ff037b82 */ /* 0x000e620000000800 */
[----:B------:R-:W-:Y:S02]  /*0240*/  IMAD.MOV.U32 R0, RZ, RZ, R12 ;  /* 0x000000ffff007224 */ /* 0x000fe400078e000c */
[----:B------:R-:W-:-:S05]  /*0250*/  IMAD.MOV.U32 R13, RZ, RZ, 0x7fffffff ;  /* 0x7fffffffff0d7424 */ /* 0x000fca00078e00ff */
[----:B------:R-:W2:Y:S02]  /*0260*/  LDC.64 R10, c[0x0][0x3a0] ;  /* 0x0000e800ff0a7b82 */ /* 0x000ea40000000a00 */
.L_x_5:
[----:B---3--:R-:W-:Y:S02]  /*0270*/  IMAD R9, R0, R4, R7 ;  /* 0x0000000400097224 */ /* 0x008fe400078e0207 */
[----:B-1----:R-:W-:Y:S02]  /*0280*/  IMAD.IADD R0, R3, 0x1, R0 ;  /* 0x0000000103007824 */ /* 0x002fe400078e0200 */
[----:B--2---:R-:W-:-:S03]  /*0290*/  IMAD.WIDE R8, R9, 0x4, R10 ;  /* 0x0000000409087825 */ /* 0x004fc600078e020a */
[----:B------:R-:W-:Y:S02]  /*02a0*/  ISETP.GE.AND P0, PT, R0, R5, PT ;  /* 0x000000050000720c */ /* 0x000fe40003f06270 */
[----:B0-----:R3:W-:Y:S11]  /*02b0*/  STG.E desc[UR30][R8.64], R13 ;  /* 0x0000000d08007986 */ /* 0x0017f6000c10191e */
[----:B------:R-:W-:Y:S05]  /*02c0*/  @!P0 BRA `(.L_x_5) ;  /* 0xfffffffc00e88947 */ /* 0x000fea000383ffff */
.L_x_4:
[----:B0-----:R-:W-:Y:S05]  /*02d0*/  BSYNC.RECONVERGENT B0 ;  /* 0x0000000000007941 */ /* 0x001fea0003800200 */
.L_x_3:
[----:B------:R-:W-:Y:S06]  /*02e0*/  BAR.SYNC.DEFER_BLOCKING 0x0 ;  /* 0x0000000000007b1d */ /* 0x000fec0000010000 */
[----:B------:R-:W-:Y:S05]  /*02f0*/  @P1 EXIT ;  /* 0x000000000000194d */ /* 0x000fea0003800000 */
[----:B------:R-:W0:Y:S02]  /*0300*/  LDC.64 R4, c[0x0][0x388] ;  /* 0x0000e200ff047b82 */ /* 0x000e240000000a00 */
[----:B0-----:R-:W-:-:S06]  /*0310*/  IMAD.WIDE.U32 R4, R7, 0x4, R4 ;  /* 0x0000000407047825 */ /* 0x001fcc00078e0004 */
[----:B------:R-:W2:Y:S01]  /*0320*/  LDG.E.CONSTANT R5, desc[UR30][R4.64] ;  /* 0x0000001e04057981 */ /* 0x000ea2000c1e9900 */
[----:B------:R-:W-:Y:S02]  /*0330*/  CS2R R10, SRZ ;  /* 0x00000000000a7805 */ /* 0x000fe4000001ff00 */
[----:B---3--:R-:W-:Y:S01]  /*0340*/  CS2R R8, SRZ ;  /* 0x0000000000087805 */ /* 0x008fe2000001ff00 */
[----:B------:R-:W-:Y:S01]  /*0350*/  UIADD3 UR15, UPT, UPT, UR15, 0x20, URZ ;  /* 0x000000200f0f7890 */ /* 0x000fe2000fffe0ff */
[----:B------:R0:W-:Y:S01]  /*0360*/  STL.64 [R1], RZ ;  /* 0x000000ff01007387 */ /* 0x0001e20000100a00 */
[----:B------:R-:W-:Y:S01]  /*0370*/  UMOV UR12, URZ ;  /* 0x000000ff000c7c82 */ /* 0x000fe20008000000 */
[----:B------:R-:W-:Y:S01]  /*0380*/  UMOV UR10, URZ ;  /* 0x000000ff000a7c82 */ /* 0x000fe20008000000 */
[----:B------:R-:W-:Y:S01]  /*0390*/  UMOV UR11, URZ ;  /* 0x000000ff000b7c82 */ /* 0x000fe20008000000 */
[----:B------:R0:W-:Y:S01]  /*03a0*/  STL.64 [R1+0x8], RZ ;  /* 0x000008ff01007387 */ /* 0x0001e20000100a00 */
[----:B------:R-:W-:Y:S01]  /*03b0*/  UMOV UR14, URZ ;  /* 0x000000ff000e7c82 */ /* 0x000fe20008000000 */
[----:B------:R-:W-:Y:S01]  /*03c0*/  UMOV UR13, URZ ;  /* 0x000000ff000d7c82 */ /* 0x000fe20008000000 */
[----:B------:R-:W-:Y:S01]  /*03d0*/  UMOV UR8, URZ ;  /* 0x000000ff00087c82 */ /* 0x000fe20008000000 */
[----:B------:R0:W-:Y:S01]  /*03e0*/  STL.64 [R1+0x10], RZ ;  /* 0x000010ff01007387 */ /* 0x0001e20000100a00 */
[----:B------:R-:W-:Y:S01]  /*03f0*/  UMOV UR9, URZ ;  /* 0x000000ff00097c82 */ /* 0x000fe20008000000 */
[----:B------:R-:W-:Y:S01]  /*0400*/  UMOV UR16, URZ ;  /* 0x000000ff00107c82 */ /* 0x000fe20008000000 */
[----:B------:R-:W-:Y:S01]  /*0410*/  UMOV UR17, URZ ;  /* 0x000000ff00117c82 */ /* 0x000fe20008000000 */
[----:B------:R0:W-:Y:S01]  /*0420*/  STL [R1+0x18], RZ ;  /* 0x000018ff01007387 */ /* 0x0001e20000100800 */
[----:B------:R-:W-:Y:S01]  /*0430*/  UMOV UR4, URZ ;  /* 0x000000ff00047c82 */ /* 0x000fe20008000000 */
[----:B------:R-:W-:Y:S01]  /*0440*/  UMOV UR5, URZ ;  /* 0x000000ff00057c82 */ /* 0x000fe20008000000 */
[----:B------:R-:W-:Y:S01]  /*0450*/  UMOV UR6, URZ ;  /* 0x000000ff00067c82 */ /* 0x000fe20008000000 */
[----:B------:R0:W-:Y:S01]  /*0460*/  STL.64 [R1+0x20], RZ ;  /* 0x000020ff01007387 */ /* 0x0001e20000100a00 */
[----:B------:R-:W-:-:S03]  /*0470*/  UMOV UR7, URZ ;  /* 0x000000ff00077c82 */ /* 0x000fc60008000000 */
[----:B------:R0:W-:Y:S04]  /*0480*/  STL.64 [R1+0x28], RZ ;  /* 0x000028ff01007387 */ /* 0x0001e80000100a00 */
        /* <DEDUP_REMOVED lines=18> */
[----:B------:R0:W-:Y:S01]  /*05b0*/  STL.64 [R1+0xc0], RZ ;  /* 0x0000c0ff01007387 */ /* 0x0001e20000100a00 */
[----:B--2---:R-:W-:Y:S01]  /*05c0*/  IMAD.IADD R0, R5, 0x1, R2 ;  /* 0x0000000105007824 */ /* 0x004fe200078e0202 */
[----:B------:R-:W-:-:S02]  /*05d0*/  CS2R R4, SRZ ;  /* 0x0000000000047805 */ /* 0x000fc4000001ff00 */
[----:B0-----:R-:W-:-:S07]  /*05e0*/  CS2R R2, SRZ ;  /* 0x0000000000027805 */ /* 0x001fce000001ff00 */
.L_x_19:
[----:B0-----:R-:W0:Y:S08]  /*05f0*/  LDC R6, c[0x0][0x390] ;  /* 0x0000e400ff067b82 */ /* 0x001e300000000800 */
[----:B------:R-:W1:Y:S01]  /*0600*/  LDC.64 R18, c[0x0][0x380] ;  /* 0x0000e000ff127b82 */ /* 0x000e620000000a00 */
[----:B0-----:R-:W-:-:S04]  /*0610*/  IMAD R27, R6, UR12, R7 ;  /* 0x0000000c061b7c24 */ /* 0x001fc8000f8e0207 */
[----:B-1----:R-:W-:-:S06]  /*0620*/  IMAD.WIDE R26, R27, 0x4, R18 ;  /* 0x000000041b1a7825 */ /* 0x002fcc00078e0212 */
[----:B------:R0:W5:Y:S01]  /*0630*/  LDG.E.CONSTANT R26, desc[UR30][R26.64] ;  /* 0x0000001e1a1a7981 */ /* 0x000162000c1e9900 */
[----:B------:R-:W-:Y:S01]  /*0640*/  UISETP.NE.AND UP0, UPT, UR12, URZ, UPT ;  /* 0x000000ff0c00728c */ /* 0x000fe2000bf05270 */
[----:B------:R-:W-:Y:S02]  /*0650*/  CS2R R16, SRZ ;  /* 0x0000000000107805 */ /* 0x000fe4000001ff00 */
[----:B------:R-:W-:Y:S02]  /*0660*/  CS2R R14, SRZ ;  /* 0x00000000000e7805 */ /* 0x000fe4000001ff00 */
[----:B------:R-:W-:Y:S01]  /*0670*/  CS2R R12, SRZ ;  /* 0x00000000000c7805 */ /* 0x000fe2000001ff00 */
[----:B------:R-:W-:Y:S01]  /*0680*/  UMOV UR24, UR4 ;  /* 0x0000000400187c82 */ /* 0x000fe20008000000 */
[----:B------:R-:W-:Y:S01]  /*0690*/  UMOV UR25, UR5 ;  /* 0x0000000500197c82 */ /* 0x000fe20008000000 */
[----:B------:R-:W-:Y:S01]  /*06a0*/  UMOV UR4, UR16 ;  /* 0x0000001000047c82 */ /* 0x000fe20008000000 */
[----:B------:R-:W-:Y:S01]  /*06b0*/  UMOV UR5, UR17 ;  /* 0x0000001100057c82 */ /* 0x000fe20008000000 */
[----:B0-----:R-:W-:Y:S05]  /*06c0*/  BRA.U !UP0, `(.L_x_6) ;  /* 0x0000000108507547 */ /* 0x001fea000b800000 */
[----:B------:R-:W-:-:S04]  /*06d0*/  IMAD R22, R6, UR12, -R6 ;  /* 0x0000000c06167c24 */ /* 0x000fc8000f8e0a06 */
[----:B------:R-:W-:-:S04]  /*06e0*/  IMAD.IADD R21, R22, 0x1, R7 ;  /* 0x0000000116157824 */ /* 0x000fc800078e0207 */
[----:B------:R-:W-:-:S06]  /*06f0*/  IMAD.WIDE R20, R21, 0x4, R18 ;  /* 0x0000000415147825 */ /* 0x000fcc00078e0212 */
[----:B------:R-:W2:Y:S01]  /*0700*/  LDG.E.CONSTANT R20, desc[UR30][R20.64] ;  /* 0x0000001e14147981 */ /* 0x000ea2000c1e9900 */
[----:B------:R-:W-:Y:S01]  /*0710*/  UISETP.NE.AND UP0, UPT, UR12, 0x1, UPT ;  /* 0x000000010c00788c */ /* 0x000fe2000bf05270 */
[----:B--2---:R-:W0:Y:S02]  /*0720*/  F2F.F64.F32 R16, R20 ;  /* 0x0000001400107310 */ /* 0x004e240000201800 */
[----:B0-----:R-:W-:-:S06]  /*0730*/  DMUL R16, R16, 3 ;  /* 0x4008000010107828 */ /* 0x001fcc0000000000 */
[----:B------:R-:W-:Y:S05]  /*0740*/  BRA.U !UP0, `(.L_x_6) ;  /* 0x0000000108307547 */ /* 0x000fea000b800000 */
[----:B------:R-:W-:Y:S01]  /*0750*/  UISETP.GE.U32.AND UP0, UPT, UR12, 0x3, UPT ;  /* 0x000000030c00788c */ /* 0x000fe2000bf06070 */
[----:B------:R-:W-:-:S04]  /*0760*/  IMAD.IADD R22, R22, 0x1, -R6 ;  /* 0x0000000116167824 */ /* 0x000fc800078e0a06 */
[----:B------:R-:W-:Y:S01]  /*0770*/  IMAD.IADD R21, R22, 0x1, R7 ;  /* 0x0000000116157824 */ /* 0x000fe200078e0207 */
[----:B------:R-:W-:-:S03]  /*0780*/  PLOP3.LUT P0, PT, PT, PT, UP0, 0x80, 0x8 ;  /* 0x000000000008781c */ /* 0x000fc60003f0f008 */
[----:B------:R-:W-:-:S06]  /*0790*/  IMAD.WIDE R20, R21, 0x4, R18 ;  /* 0x0000000415147825 */ /* 0x000fcc00078e0212 */
[----:B------:R-:W2:Y:S04]  /*07a0*/  LDG.E.CONSTANT R20, desc[UR30][R20.64] ;  /* 0x0000001e14147981 */ /* 0x000ea8000c1e9900 */
[----:B------:R-:W-:-:S05]  /*07b0*/  @P0 IADD3 R15, PT, PT, R7, -R6, R22 ;  /* 0x80000006070f0210 */ /* 0x000fca0007ffe016 */
[----:B------:R-:W-:-:S06]  /*07c0*/  @P0 IMAD.WIDE R18, R15, 0x4, R18 ;  /* 0x000000040f120825 */ /* 0x000fcc00078e0212 */
[----:B------:R-:W3:Y:S01]  /*07d0*/  @P0 LDG.E.CONSTANT R18, desc[UR30][R18.64] ;  /* 0x0000001e12120981 */ /* 0x000ee2000c1e9900 */
[----:B--2---:R-:W0:Y:S08]  /*07e0*/  F2F.F64.F32 R14, R20 ;  /* 0x00000014000e7310 */ /* 0x004e300000201800 */
[----:B---3--:R1:W2:Y:S01]  /*07f0*/  @P0 F2F.F64.F32 R12, R18 ;  /* 0x00000012000c0310 */ /* 0x0082a20000201800 */
[----:B0-----:R-:W-:-:S11]  /*0800*/  DADD R14, R14, R14 ;  /* 0x000000000e0e7229 */ /* 0x001fd6000000000e */
.L_x_6:
[----:B------:R-:W0:Y:S01]  /*0810*/  MUFU.RCP64H R21, 10 ;  /* 0x4024000000157908 */ /* 0x000e220000001800 */
[----:B-1----:R-:W-:Y:S02]  /*0820*/  IMAD.MOV.U32 R18, RZ, RZ, 0x0 ;  /* 0x00000000ff127424 */ /* 0x002fe400078e00ff */
[----:B------:R-:W-:Y:S02]  /*0830*/  IMAD.MOV.U32 R19, RZ, RZ, 0x40240000 ;  /* 0x40240000ff137424 */ /* 0x000fe400078e00ff */
[----:B------:R-:W-:-:S03]  /*0840*/  IMAD.MOV.U32 R20, RZ, RZ, 0x1 ;  /* 0x00000001ff147424 */ /* 0x000fc600078e00ff */
[----:B-----5:R-:W1:Y:S03]  /*0850*/  F2F.F64.F32 R22, R26 ;  /* 0x0000001a00167310 */ /* 0x020e660000201800 */
[----:B0-----:R-:W-:Y:S02]  /*0860*/  DFMA R24, R20, -R18, 1 ;  /* 0x3ff000001418742b */ /* 0x001fe40000000812 */
[----:B-1----:R-:W-:-:S06]  /*0870*/  DFMA R16, R22, 4, R16 ;  /* 0x401000001610782b */ /* 0x002fcc0000000010 */
[----:B------:R-:W-:Y:S02]  /*0880*/  DFMA R24, R24, R24, R24 ;  /* 0x000000181818722b */ /* 0x000fe40000000018 */
[----:B------:R-:W-:-:S06]  /*0890*/  DADD R14, R16, R14 ;  /* 0x00000000100e7229 */ /* 0x000fcc000000000e */
[----:B------:R-:W-:Y:S02]  /*08a0*/  DFMA R20, R20, R24, R20 ;  /* 0x000000181414722b */ /* 0x000fe40000000014 */
[----:B--2---:R-:W-:-:S06]  /*08b0*/  DADD R16, R14, R12 ;  /* 0x000000000e107229 */ /* 0x004fcc000000000c */
[----:B------:R-:W-:-:S08]  /*08c0*/  DFMA R18, R20, -R18, 1 ;  /* 0x3ff000001412742b */ /* 0x000fd00000000812 */
[----:B------:R-:W-:Y:S01]  /*08d0*/  DFMA R18, R20, R18, R20 ;  /* 0x000000121412722b */ /* 0x000fe20000000014 */
[----:B------:R-:W-:-:S07]  /*08e0*/  FSETP.GEU.AND P1, PT, |R17|, 6.5827683646048100446e-37, PT ;  /* 0x036000001100780b */ /* 0x000fce0003f2e200 */
[----:B------:R-:W-:-:S08]  /*08f0*/  DMUL R12, R16, R18 ;  /* 0x00000012100c7228 */ /* 0x000fd00000000000 */
[----:B------:R-:W-:-:S08]  /*0900*/  DFMA R14, R12, -10, R16 ;  /* 0xc02400000c0e782b */ /* 0x000fd00000000010 */
[----:B------:R-:W-:-:S10]  /*0910*/  DFMA R12, R18, R14, R12 ;  /* 0x0000000e120c722b */ /* 0x000fd4000000000c */
[----:B------:R-:W-:-:S05]  /*0920*/  FFMA R6, RZ, 2.5625, R13 ;  /* 0x40240000ff067823 */ /* 0x000fca000000000d */
[----:B------:R-:W-:-:S13]  /*0930*/  FSETP.GT.AND P0, PT, |R6|, 1.469367938527859385e-39, PT ;  /* 0x001000000600780b */ /* 0x000fda0003f04200 */
[----:B------:R-:W-:Y:S05]  /*0940*/  @P0 BRA P1, `(.L_x_7) ;  /* 0x0000000000200947 */ /* 0x000fea0000800000 */
[----:B------:R-:W-:Y:S01]  /*0950*/  IMAD.MOV.U32 R14, RZ, RZ, R16 ;  /* 0x000000ffff0e7224 */ /* 0x000fe200078e0010 */
[----:B------:R-:W-:Y:S01]  /*0960*/  MOV R6, 0x9b0 ;  /* 0x000009b000067802 */ /* 0x000fe20000000f00 */
[----:B------:R-:W-:Y:S02]  /*0970*/  IMAD.MOV.U32 R15, RZ, RZ, R17 ;  /* 0x000000ffff0f7224 */ /* 0x000fe400078e0011 */
[----:B------:R-:W-:Y:S02]  /*0980*/  IMAD.MOV.U32 R16, RZ, RZ, RZ ;  /* 0x000000ffff107224 */ /* 0x000fe400078e00ff */
[----:B------:R-:W-:-:S07]  /*0990*/  IMAD.MOV.U32 R17, RZ, RZ, 0x40240000 ;  /* 0x40240000ff117424 */ /* 0x000fce00078e00ff */
[----:B------:R-:W-:Y:S05]  /*09a0*/  CALL.REL.NOINC `($__internal_0_$__cuda_sm20_div_rn_f64_full) ;  /* 0x0000001c00dc7944 */ /* 0x000fea0003c00000 */
[----:B------:R-:W-:Y:S02]  /*09b0*/  IMAD.MOV.U32 R12, RZ, RZ, R20 ;  /* 0x000000ffff0c7224 */ /* 0x000fe400078e0014 */
[----:B------:R-:W-:-:S07]  /*09c0*/  IMAD.MOV.U32 R13, RZ, RZ, R21 ;  /* 0x000000ffff0d7224 */ /* 0x000fce00078e0015 */
.L_x_7:
[----:B------:R-:W-:Y:S01]  /*09d0*/  UIADD3 UR19, UPT, UPT, UR14, 0x5, URZ ;  /* 0x000000050e137890 */ /* 0x000fe2000fffe0ff */
[----:B------:R-:W0:Y:S01]  /*09e0*/  F2F.F32.F64 R12, R12 ;  /* 0x0000000c000c7310 */ /* 0x000e220000301000 */
[----:B------:R-:W-:Y:S01]  /*09f0*/  UMOV UR18, URZ ;  /* 0x000000ff00127c82 */ /* 0x000fe20008000000 */
[----:B------:R-:W-:Y:S02]  /*0a00*/  UIADD3 UR17, UPT, UPT, UR14, 0x7, URZ ;  /* 0x000000070e117890 */ /* 0x000fe4000fffe0ff */
[----:B------:R-:W-:Y:S01]  /*0a10*/  UIMAD.WIDE UR22, UR19, -0x6db6db6d, UR18 ;  /* 0x92492493131678a5 */ /* 0x000fe2000f8e0212 */
[----:B------:R-:W-:Y:S01]  /*0a20*/  UMOV UR16, URZ ;  /* 0x000000ff00107c82 */ /* 0x000fe20008000000 */
[----:B------:R-:W-:Y:S02]  /*0a30*/  UIADD3 UR21, UPT, UPT, UR14, 0x3, URZ ;  /* 0x000000030e157890 */ /* 0x000fe4000fffe0ff */
[----:B------:R-:W-:Y:S01]  /*0a40*/  UIMAD.WIDE UR26, UR17, -0x6db6db6d, UR16 ;  /* 0x92492493111a78a5 */ /* 0x000fe2000f8e0210 */
[----:B------:R-:W-:-:S02]  /*0a50*/  UMOV UR20, URZ ;  /* 0x000000ff00147c82 */ /* 0x000fc40008000000 */
[----:B------:R-:W-:Y:S01]  /*0a60*/  UMOV UR16, UR23 ;  /* 0x0000001700107c82 */ /* 0x000fe20008000000 */
[----:B------:R-:W-:Y:S02]  /*0a70*/  ULEA UR33, UR14, UR32, 0x2 ;  /* 0x000000200e217291 */ /* 0x000fe4000f8e10ff */
[----:B------:R-:W-:Y:S02]  /*0a80*/  USHF.R.U32.HI UR18, URZ, 0x1f, UR16 ;  /* 0x0000001fff127899 */ /* 0x000fe40008011610 */
[----:B------:R-:W-:Y:S02]  /*0a90*/  UIADD3 UR23, UPT, UPT, UR14, 0x1, URZ ;  /* 0x000000010e177890 */ /* 0x000fe4000fffe0ff */
[----:B------:R-:W-:Y:S02]  /*0aa0*/  ULEA.HI.SX32 UR18, UR16, UR18, 0x1e ;  /* 0x0000001210127291 */ /* 0x000fe4000f8ff2ff */
[----:B------:R-:W-:Y:S01]  /*0ab0*/  USHF.R.U32.HI UR16, URZ, 0x1f, UR27 ;  /* 0x0000001fff107899 */ /* 0x000fe2000801161b */
[----:B0-----:R0:W-:Y:S01]  /*0ac0*/  STL [UR33], R12 ;  /* 0x0000000cff007987 */ /* 0x0011e20008100821 */
[----:B------:R-:W-:-:S02]  /*0ad0*/  UIMAD UR26, UR18, -0x7, UR19 ;  /* 0xfffffff9121a78a4 */ /* 0x000fc4000f8e0213 */
[----:B------:R-:W-:Y:S02]  /*0ae0*/  ULEA.HI.SX32 UR16, UR27, UR16, 0x1e ;  /* 0x000000101b107291 */ /* 0x000fe4000f8ff2ff */
[----:B------:R-:W-:Y:S02]  /*0af0*/  UIMAD.WIDE UR28, UR21, -0x6db6db6d, UR20 ;  /* 0x92492493151c78a5 */ /* 0x000fe4000f8e0214 */
[----:B------:R-:W-:Y:S01]  /*0b00*/  ULEA UR27, UR26, UR32, 0x2 ;  /* 0x000000201a1b7291 */ /* 0x000fe2000f8e10ff */
[----:B------:R-:W-:Y:S01]  /*0b10*/  UMOV UR22, URZ ;  /* 0x000000ff00167c82 */ /* 0x000fe20008000000 */
[----:B------:R-:W-:Y:S02]  /*0b20*/  UIMAD UR20, UR16, -0x7, UR17 ;  /* 0xfffffff9101478a4 */ /* 0x000fe4000f8e0211 */
[----:B------:R-:W-:Y:S02]  /*0b30*/  UIMAD.WIDE UR18, UR23, -0x6db6db6d, UR22 ;  /* 0x92492493171278a5 */ /* 0x000fe4000f8e0216 */
[----:B------:R-:W-:-:S02]  /*0b40*/  USHF.R.U32.HI UR22, URZ, 0x1f, UR29 ;  /* 0x0000001fff167899 */ /* 0x000fc4000801161d */
[----:B------:R-:W-:Y:S01]  /*0b50*/  ULEA UR17, UR20, UR32, 0x2 ;  /* 0x0000002014117291 */ /* 0x000fe2000f8e10ff */
[----:B------:R-:W2:Y:S01]  /*0b60*/  LDL R18, [UR27] ;  /* 0x0000001bff127983 */ /* 0x000ea20008100800 */
[----:B------:R-:W-:Y:S02]  /*0b70*/  ULEA.HI.SX32 UR22, UR29, UR22, 0x1e ;  /* 0x000000161d167291 */ /* 0x000fe4000f8ff2ff */
[----:B------:R-:W-:Y:S02]  /*0b80*/  USHF.R.U32.HI UR16, URZ, 0x1f, UR19 ;  /* 0x0000001fff107899 */ /* 0x000fe40008011613 */
[----:B------:R-:W-:Y:S02]  /*0b90*/  UIMAD UR21, UR22, -0x7, UR21 ;  /* 0xfffffff9161578a4 */ /* 0x000fe4000f8e0215 */
[----:B------:R-:W-:Y:S01]  /*0ba0*/  ULEA.HI.SX32 UR16, UR19, UR16, 0x1e ;  /* 0x0000001013107291 */ /* 0x000fe2000f8ff2ff */
[----:B------:R-:W0:Y:S01]  /*0bb0*/  LDL R6, [UR17] ;  /* 0x00000011ff067983 */ /* 0x000e220008100800 */
[----:B------:R-:W-:-:S02]  /*0bc0*/  ULEA UR18, UR21, UR32, 0x2 ;  /* 0x0000002015127291 */ /* 0x000fc4000f8e10ff */
[----:B------:R-:W-:-:S04]  /*0bd0*/  UIMAD UR22, UR16, -0x7, UR23 ;  /* 0xfffffff9101678a4 */ /* 0x000fc8000f8e0217 */
[----:B------:R-:W-:-:S03]  /*0be0*/  ULEA UR16, UR22, UR32, 0x2 ;  /* 0x0000002016107291 */ /* 0x000fc6000f8e10ff */
[----:B------:R-:W3:Y:S06]  /*0bf0*/  LDL R19, [UR18] ;  /* 0x00000012ff137983 */ /* 0x000eec0008100800 */
[----:B------:R-:W4:Y:S01]  /*0c00*/  LDL R20, [UR16] ;  /* 0x00000010ff147983 */ /* 0x000f220008100800 */
[----:B------:R-:W-:Y:S01]  /*0c10*/  UMOV UR28, 0xfd21ff2e ;  /* 0xfd21ff2e001c7882 */ /* 0x000fe20000000000 */
[----:B------:R-:W-:Y:S01]  /*0c20*/  UMOV UR29, 0x3fe275f6 ;  /* 0x3fe275f6001d7882 */ /* 0x000fe20000000000 */
[----:B------:R-:W-:Y:S01]  /*0c30*/  UMOV UR34, 0x2de00d1b ;  /* 0x2de00d1b00227882 */ /* 0x000fe20000000000 */
[----:B------:R-:W-:Y:S01]  /*0c40*/  UMOV UR35, 0x3fb8a090 ;  /* 0x3fb8a09000237882 */ /* 0x000fe20000000000 */
[----:B------:R-:W-:Y:S01]  /*0c50*/  UIADD3 UR17, UPT, UPT, UR14, 0x4, URZ ;  /* 0x000000040e117890 */ /* 0x000fe2000fffe0ff */
[----:B------:R-:W-:Y:S01]  /*0c60*/  UMOV UR16, URZ ;  /* 0x000000ff00107c82 */ /* 0x000fe20008000000 */
[----:B------:R-:W-:Y:S01]  /*0c70*/  UMOV UR36, 0xfd21ff2e ;  /* 0xfd21ff2e00247882 */ /* 0x000fe20000000000 */
[----:B------:R-:W-:Y:S01]  /*0c80*/  UMOV UR37, 0x3fe275f6 ;  /* 0x3fe275f600257882 */ /* 0x000fe20000000000 */
[----:B------:R-:W-:Y:S01]  /*0c90*/  UIMAD.WIDE UR18, UR17, -0x6db6db6d, UR16 ;  /* 0x92492493111278a5 */ /* 0x000fe2000f8e0210 */
[----:B------:R-:W-:-:S02]  /*0ca0*/  IMAD.MOV.U32 R30, RZ, RZ, 0x147ae148 ;  /* 0x147ae148ff1e7424 */ /* 0x000fc400078e00ff */
[----:B------:R-:W-:Y:S01]  /*0cb0*/  IMAD.MOV.U32 R31, RZ, RZ, 0x3fe147ae ;  /* 0x3fe147aeff1f7424 */ /* 0x000fe200078e00ff */
[----:B------:R-:W-:Y:S01]  /*0cc0*/  USHF.R.U32.HI UR16, URZ, 0x1f, UR19 ;  /* 0x0000001fff107899 */ /* 0x000fe20008011613 */
[----:B------:R-:W-:Y:S01]  /*0cd0*/  UMOV UR40, 0x33333333 ;  /* 0x3333333300287882 */ /* 0x000fe20000000000 */
[----:B------:R-:W-:Y:S01]  /*0ce0*/  UMOV UR41, 0x3fb33333 ;  /* 0x3fb3333300297882 */ /* 0x000fe20000000000 */
[----:B------:R-:W-:Y:S01]  /*0cf0*/  UMOV UR38, 0x2de00d1b ;  /* 0x2de00d1b00267882 */ /* 0x000fe20000000000 */
[----:B------:R-:W-:Y:S01]  /*0d00*/  UMOV UR39, 0x3fb8a090 ;  /* 0x3fb8a09000277882 */ /* 0x000fe20000000000 */
[----:B------:R-:W-:Y:S01]  /*0d10*/  ULEA.HI.SX32 UR16, UR19, UR16, 0x1e ;  /* 0x0000001013107291 */ /* 0x000fe2000f8ff2ff */
[----:B------:R-:W-:-:S03]  /*0d20*/  DFMA R30, R10, UR40, R30 ;  /* 0x000000280a1e7c2b */ /* 0x000fc6000800001e */
[----:B------:R-:W-:Y:S02]  /*0d30*/  UIMAD UR16, UR16, -0x7, UR17 ;  /* 0xfffffff9101078a4 */ /* 0x000fe4000f8e0211 */
[----:B------:R-:W-:Y:S02]  /*0d40*/  ULEA UR14, UR14, UR32, 0x3 ;  /* 0x000000200e0e7291 */ /* 0x000fe4000f8e18ff */
[----:B------:R-:W-:Y:S01]  /*0d50*/  ULEA UR16, UR16, UR15, 0x3 ;  /* 0x0000000f10107291 */ /* 0x000fe2000f8e18ff */
[----:B--2---:R-:W1:Y:S08]  /*0d60*/  F2F.F64.F32 R14, R18 ;  /* 0x00000012000e7310 */ /* 0x004e700000201800 */
[----:B0-----:R-:W0:Y:S01]  /*0d70*/  F2F.F64.F32 R12, R6 ;  /* 0x00000006000c7310 */ /* 0x001e220000201800 */
[----:B-1----:R-:W-:-:S07]  /*0d80*/  DMUL R16, R14, UR28 ;  /* 0x0000001c0e107c28 */ /* 0x002fce0008000000 */
[----:B---3--:R-:W1:Y:S01]  /*0d90*/  F2F.F64.F32 R14, R19 ;  /* 0x00000013000e7310 */ /* 0x008e620000201800 */
[----:B0-----:R-:W-:-:S07]  /*0da0*/  DFMA R16, R12, UR34, R16 ;  /* 0x000000220c107c2b */ /* 0x001fce0008000010 */
[----:B----4-:R-:W0:Y:S01]  /*0db0*/  F2F.F64.F32 R12, R20 ;  /* 0x00000014000c7310 */ /* 0x010e220000201800 */
[----:B-1----:R-:W-:-:S08]  /*0dc0*/  DFMA R14, R14, -UR36, R16 ;  /* 0x800000240e0e7c2b */ /* 0x002fd00008000010 */
[----:B0-----:R-:W-:-:S08]  /*0dd0*/  DFMA R12, R12, -UR38, R14 ;  /* 0x800000260c0c7c2b */ /* 0x001fd0000800000e */
[----:B------:R-:W-:-:S07]  /*0de0*/  DMUL R16, R12, R30 ;  /* 0x0000001e0c107228 */ /* 0x000fce0000000000 */
[----:B------:R0:W-:Y:S04]  /*0df0*/  STL.64 [UR14+0x20], R16 ;  /* 0x00002010ff007987 */ /* 0x0001e80008100a0e */
[----:B------:R-:W2:Y:S01]  /*0e00*/  LDL.64 R28, [UR16] ;  /* 0x00000010ff1c7983 */ /* 0x000ea20008100a00 */
[----:B------:R-:W-:Y:S02]  /*0e10*/  ULEA UR26, UR26, UR32, 0x3 ;  /* 0x000000201a1a7291 */ /* 0x000fe4000f8e18ff */
[----:B------:R-:W-:Y:S02]  /*0e20*/  ULEA UR20, UR20, UR32, 0x3 ;  /* 0x0000002014147291 */ /* 0x000fe4000f8e18ff */
[----:B------:R-:W-:Y:S02]  /*0e30*/  ULEA UR21, UR21, UR32, 0x3 ;  /* 0x0000002015157291 */ /* 0x000fe4000f8e18ff */
[----:B------:R-:W-:Y:S01]  /*0e40*/  ULEA UR16, UR22, UR32, 0x3 ;  /* 0x0000002016107291 */ /* 0x000fe2000f8e18ff */
[----:B--2---:R-:W-:Y:S04]  /*0e50*/  STL.64 [UR14+0x58], R28 ;  /* 0x0000581cff007987 */ /* 0x004fe80008100a0e */
[----:B------:R-:W2:Y:S04]  /*0e60*/  LDL.64 R20, [UR26+0x20] ;  /* 0x0000201aff147983 */ /* 0x000ea80008100a00 */
[----:B------:R-:W3:Y:S04]  /*0e70*/  LDL.64 R18, [UR20+0x20] ;  /* 0x00002014ff127983 */ /* 0x000ee80008100a00 */
[----:B------:R-:W4:Y:S04]  /*0e80*/  LDL.64 R14, [UR21+0x20] ;  /* 0x00002015ff0e7983 */ /* 0x000f280008100a00 */
[----:B------:R-:W5:Y:S01]  /*0e90*/  LDL.64 R12, [UR16+0x20] ;  /* 0x00002010ff0c7983 */ /* 0x000f620008100a00 */
[----:B--2---:R-:W-:-:S08]  /*0ea0*/  DMUL R20, R20, UR28 ;  /* 0x0000001c14147c28 */ /* 0x004fd00008000000 */
[----:B---3--:R-:W-:-:S08]  /*0eb0*/  DFMA R18, R18, UR34, R20 ;  /* 0x0000002212127c2b */ /* 0x008fd00008000014 */
[----:B----4-:R-:W-:-:S08]  /*0ec0*/  DFMA R14, R14, -UR36, R18 ;  /* 0x800000240e0e7c2b */ /* 0x010fd00008000012 */
[----:B-----5:R-:W-:-:S08]  /*0ed0*/  DFMA R12, R12, -UR38, R14 ;  /* 0x800000260c0c7c2b */ /* 0x020fd0000800000e */
[----:B------:R-:W-:-:S07]  /*0ee0*/  DMUL R12, R30, R12 ;  /* 0x0000000c1e0c7228 */ /* 0x000fce0000000000 */
[----:B------:R1:W-:Y:S04]  /*0ef0*/  STL.64 [UR14+0x90], R12 ;  /* 0x0000900cff007987 */ /* 0x0003e80008100a0e */
[----:B------:R-:W2:Y:S04]  /*0f00*/  LDL.64 R18, [UR26+0x58] ;  /* 0x0000581aff127983 */ /* 0x000ea80008100a00 */
[----:B------:R-:W3:Y:S04]  /*0f10*/  LDL.64 R14, [UR20+0x58] ;  /* 0x00005814ff0e7983 */ /* 0x000ee80008100a00 */
[----:B0-----:R-:W4:Y:S04]  /*0f20*/  LDL.64 R16, [UR21+0x58] ;  /* 0x00005815ff107983 */ /* 0x001f280008100a00 */
[----:B------:R-:W5:Y:S04]  /*0f30*/  LDL.64 R24, [UR26+0x90] ;  /* 0x0000901aff187983 */ /* 0x000f680008100a00 */
[----:B------:R-:W5:Y:S04]  /*0f40*/  LDL.64 R20, [UR16+0x58] ;  /* 0x00005810ff147983 */ /* 0x000f680008100a00 */
[----:B------:R-:W5:Y:S01]  /*0f50*/  LDL.64 R22, [UR16+0x90] ;  /* 0x00009010ff167983 */ /* 0x000f620008100a00 */
[----:B--2---:R-:W-:-:S08]  /*0f60*/  DMUL R18, R18, UR28 ;  /* 0x0000001c12127c28 */ /* 0x004fd00008000000 */
[----:B---3--:R-:W-:Y:S01]  /*0f70*/  DFMA R18, R14, UR34, R18 ;  /* 0x000000220e127c2b */ /* 0x008fe20008000012 */
[----:B------:R-:W2:Y:S07]  /*0f80*/  LDL.64 R14, [UR20+0x90] ;  /* 0x00009014ff0e7983 */ /* 0x000eae0008100a00 */
[----:B----4-:R-:W-:Y:S02]  /*0f90*/  DFMA R16, R16, -UR36, R18 ;  /* 0x8000002410107c2b */ /* 0x010fe40008000012 */
[----:B------:R-:W3:Y:S01]  /*0fa0*/  LDL.64 R18, [UR21+0x90] ;  /* 0x00009015ff127983 */ /* 0x000ee20008100a00 */
[----:B-----5:R-:W-:-:S05]  /*0fb0*/  DMUL R24, R24, UR28 ;  /* 0x0000001c18187c28 */ /* 0x020fca0008000000 */
[----:B------:R-:W-:Y:S01]  /*0fc0*/  DFMA R16, R20, -UR38, R16 ;  /* 0x8000002614107c2b */ /* 0x000fe20008000010 */
[----:B------:R-:W-:Y:S01]  /*0fd0*/  UMOV UR16, 0x9999999a ;  /* 0x9999999a00107882 */ /* 0x000fe20000000000 */
[----:B------:R-:W-:-:S06]  /*0fe0*/  UMOV UR17, 0x3fc99999 ;  /* 0x3fc9999900117882 */ /* 0x000fcc0000000000 */
[----:B------:R-:W-:Y:S01]  /*0ff0*/  DFMA R16, R30, R16, R12 ;  /* 0x000000101e10722b */ /* 0x000fe2000000000c */
[----:B-1----:R-:W-:Y:S02]  /*1000*/  IMAD.MOV.U32 R12, RZ, RZ, -0x66666666 ;  /* 0x9999999aff0c7424 */ /* 0x002fe400078e00ff */
[----:B------:R-:W-:-:S05]  /*1010*/  IMAD.MOV.U32 R13, RZ, RZ, 0x3fe99999 ;  /* 0x3fe99999ff0d7424 */ /* 0x000fca00078e00ff */
[----:B------:R-:W-:-:S08]  /*1020*/  DMUL R16, R16, UR16 ;  /* 0x0000001010107c28 */ /* 0x000fd00008000000 */
[----:B------:R-:W-:-:S10]  /*1030*/  DFMA R16, R12, UR8, R16 ;  /* 0x000000080c107c2b */ /* 0x000fd40008000010 */
[----:B------:R-:W-:Y:S02]  /*1040*/  R2UR UR18, R16 ;  /* 0x00000000101272ca */ /* 0x000fe400000e0000 */
[----:B------:R-:W-:-:S11]  /*1050*/  R2UR UR19, R17 ;  /* 0x00000000111372ca */ /* 0x000fd600000e0000 */
[----:B------:R-:W-:Y:S02]  /*1060*/  IMAD.U32 R16, RZ, RZ, UR18 ;  /* 0x00000012ff107e24 */ /* 0x000fe4000f8e00ff */
[----:B------:R-:W-:Y:S01]  /*1070*/  IMAD.U32 R17, RZ, RZ, UR19 ;  /* 0x00000013ff117e24 */ /* 0x000fe2000f8e00ff */
[----:B--2---:R-:W-:-:S08]  /*1080*/  DFMA R14, R14, UR34, R24 ;  /* 0x000000220e0e7c2b */ /* 0x004fd00008000018 */
[----:B---3--:R-:W-:-:S08]  /*1090*/  DFMA R14, R18, -UR36, R14 ;  /* 0x80000024120e7c2b */ /* 0x008fd0000800000e */
[----:B------:R-:W-:-:S08]  /*10a0*/  DFMA R14, R22, -UR38, R14 ;  /* 0x80000026160e7c2b */ /* 0x000fd0000800000e */
[----:B------:R-:W-:-:S08]  /*10b0*/  DFMA R14, -R30, R14, R28 ;  /* 0x0000000e1e0e722b */ /* 0x000fd0000000011c */
[----:B------:R-:W-:-:S08]  /*10c0*/  DMUL R14, R14, UR16 ;  /* 0x000000100e0e7c28 */ /* 0x000fd00008000000 */
[----:B------:R-:W-:-:S10]  /*10d0*/  DFMA R14, R12, UR10, R14 ;  /* 0x0000000a0c0e7c2b */ /* 0x000fd4000800000e */
[----:B------:R-:W-:Y:S02]  /*10e0*/  R2UR UR20, R14 ;  /* 0x000000000e1472ca */ /* 0x000fe400000e0000 */
[----:B------:R-:W-:Y:S01]  /*10f0*/  R2UR UR21, R15 ;  /* 0x000000000f1572ca */ /* 0x000fe200000e0000 */
[----:B------:R-:W-:Y:S02]  /*1100*/  IMAD.U32 R14, RZ, RZ, UR18 ;  /* 0x00000012ff0e7e24 */ /* 0x000fe4000f8e00ff */
[----:B------:R-:W-:-:S06]  /*1110*/  IMAD.U32 R15, RZ, RZ, UR19 ;  /* 0x00000013ff0f7e24 */ /* 0x000fcc000f8e00ff */
[----:B------:R-:W-:Y:S02]  /*1120*/  DMUL R14, R14, UR10 ;  /* 0x0000000a0e0e7c28 */ /* 0x000fe40008000000 */
[----:B------:R-:W-:Y:S02]  /*1130*/  IMAD.U32 R12, RZ, RZ, UR20 ;  /* 0x00000014ff0c7e24 */ /* 0x000fe4000f8e00ff */
[----:B------:R-:W-:Y:S02]  /*1140*/  IMAD.U32 R13, RZ, RZ, UR21 ;  /* 0x00000015ff0d7e24 */ /* 0x000fe4000f8e00ff */
[----:B------:R-:W-:Y:S02]  /*1150*/  IMAD.U32 R18, RZ, RZ, UR20 ;  /* 0x00000014ff127e24 */ /* 0x000fe4000f8e00ff */
[----:B------:R-:W-:Y:S02]  /*1160*/  IMAD.U32 R19, RZ, RZ, UR21 ;  /* 0x00000015ff137e24 */ /* 0x000fe4000f8e00ff */
[----:B------:R-:W-:-:S04]  /*1170*/  DMUL R12, R12, UR10 ;  /* 0x0000000a0c0c7c28 */ /* 0x000fc80008000000 */
[----:B------:R-:W-:-:S04]  /*1180*/  DFMA R14, R18, UR8, -R14 ;  /* 0x00000008120e7c2b */ /* 0x000fc8000800080e */
[----:B------:R-:W-:-:S04]  /*1190*/  DFMA R12, R16, UR8, R12 ;  /* 0x00000008100c7c2b */ /* 0x000fc8000800000c */
[----:B------:R-:W-:-:S04]  /*11a0*/  DADD R14, R14, -R2 ;  /* 0x000000000e0e7229 */ /* 0x000fc80000000802 */
[----:B------:R-:W-:-:S04]  /*11b0*/  DADD R12, R12, -R4 ;  /* 0x000000000c0c7229 */ /* 0x000fc80000000804 */
[----:B------:R-:W-:-:S04]  /*11c0*/  DFMA R2, R14, UR16, R2 ;  /* 0x000000100e027c2b */ /* 0x000fc80008000002 */
[----:B------:R-:W-:-:S04]  /*11d0*/  DFMA R4, R12, UR16, R4 ;  /* 0x000000100c047c2b */ /* 0x000fc80008000004 */
[----:B------:R-:W-:-:S06]  /*11e0*/  DSETP.NEU.AND P0, PT, R2, RZ, PT ;  /* 0x000000ff0200722a */ /* 0x000fcc0003f0d000 */
[----:B------:R-:W-:Y:S01]  /*11f0*/  DSETP.EQ.OR P0, PT, R4, RZ, !P0 ;  /* 0x000000ff0400722a */ /* 0x000fe20004702400 */
[----:B------:R-:W-:-:S13]  /*1200*/  CS2R R12, SRZ ;  /* 0x00000000000c7805 */ /* 0x000fda000001ff00 */
[----:B------:R-:W-:Y:S05]  /*1210*/  @P0 BRA `(.L_x_8) ;  /* 0x0000000400e80947 */ /* 0x000fea0003800000 */
[----:B------:R-:W0:Y:S01]  /*1220*/  MUFU.RCP64H R13, R5 ;  /* 0x00000005000d7308 */ /* 0x000e220000001800 */
[----:B------:R-:W-:Y:S01]  /*1230*/  IMAD.MOV.U32 R12, RZ, RZ, 0x1 ;  /* 0x00000001ff0c7424 */ /* 0x000fe200078e00ff */
[----:B------:R-:W-:-:S05]  /*1240*/  FSETP.GEU.AND P1, PT, |R3|, 6.5827683646048100446e-37, PT ;  /* 0x036000000300780b */ /* 0x000fca0003f2e200 */
[----:B0-----:R-:W-:-:S08]  /*1250*/  DFMA R14, -R4, R12, 1 ;  /* 0x3ff00000040e742b */ /* 0x001fd0000000010c */
[----:B------:R-:W-:-:S08]  /*1260*/  DFMA R14, R14, R14, R14 ;  /* 0x0000000e0e0e722b */ /* 0x000fd0000000000e */
[----:B------:R-:W-:-:S08]  /*1270*/  DFMA R14, R12, R14, R12 ;  /* 0x0000000e0c0e722b */ /* 0x000fd0000000000c */
[----:B------:R-:W-:-:S08]  /*1280*/  DFMA R12, -R4, R14, 1 ;  /* 0x3ff00000040c742b */ /* 0x000fd0000000010e */
[----:B------:R-:W-:-:S08]  /*1290*/  DFMA R12, R14, R12, R14 ;  /* 0x0000000c0e0c722b */ /* 0x000fd0000000000e */
[----:B------:R-:W-:-:S08]  /*12a0*/  DMUL R14, R2, R12 ;  /* 0x0000000c020e7228 */ /* 0x000fd00000000000 */
[----:B------:R-:W-:-:S08]  /*12b0*/  DFMA R16, -R4, R14, R2 ;  /* 0x0000000e0410722b */ /* 0x000fd00000000102 */
[----:B------:R-:W-:-:S10]  /*12c0*/  DFMA R12, R12, R16, R14 ;  /* 0x000000100c0c722b */ /* 0x000fd4000000000e */
[----:B------:R-:W-:-:S05]  /*12d0*/  FFMA R6, RZ, R5, R13 ;  /* 0x00000005ff067223 */ /* 0x000fca000000000d */
[----:B------:R-:W-:-:S13]  /*12e0*/  FSETP.GT.AND P0, PT, |R6|, 1.469367938527859385e-39, PT ;  /* 0x001000000600780b */ /* 0x000fda0003f04200 */
[----:B------:R-:W-:Y:S05]  /*12f0*/  @P0 BRA P1, `(.L_x_9) ;  /* 0x0000000000200947 */ /* 0x000fea0000800000 */
[----:B------:R-:W-:Y:S01]  /*1300*/  IMAD.MOV.U32 R14, RZ, RZ, R2 ;  /* 0x000000ffff0e7224 */ /* 0x000fe200078e0002 */
[----:B------:R-:W-:Y:S01]  /*1310*/  MOV R6, 0x1360 ;  /* 0x0000136000067802 */ /* 0x000fe20000000f00 */
[----:B------:R-:W-:Y:S02]  /*1320*/  IMAD.MOV.U32 R15, RZ, RZ, R3 ;  /* 0x000000ffff0f7224 */ /* 0x000fe400078e0003 */
[----:B------:R-:W-:Y:S02]  /*1330*/  IMAD.MOV.U32 R16, RZ, RZ, R4 ;  /* 0x000000ffff107224 */ /* 0x000fe400078e0004 */
[----:B------:R-:W-:-:S07]  /*1340*/  IMAD.MOV.U32 R17, RZ, RZ, R5 ;  /* 0x000000ffff117224 */ /* 0x000fce00078e0005 */
[----:B------:R-:W-:Y:S05]  /*1350*/  CALL.REL.NOINC `($__internal_0_$__cuda_sm20_div_rn_f64_full) ;  /* 0x0000001400707944 */ /* 0x000fea0003c00000 */
[----:B------:R-:W-:Y:S02]  /*1360*/  IMAD.MOV.U32 R12, RZ, RZ, R20 ;  /* 0x000000ffff0c7224 */ /* 0x000fe400078e0014 */
[----:B------:R-:W-:-:S07]  /*1370*/  IMAD.MOV.U32 R13, RZ, RZ, R21 ;  /* 0x000000ffff0d7224 */ /* 0x000fce00078e0015 */
.L_x_9:
[----:B------:R-:W-:Y:S02]  /*1380*/  DSETP.GT.AND P0, PT, |R12|, 1, PT ;  /* 0x3ff000000c00742a */ /* 0x000fe40003f04200 */
[----:B------:R-:W-:-:S10]  /*1390*/  DADD R18, -RZ, |R12| ;  /* 0x00000000ff127229 */ /* 0x000fd4000000050c */
[----:B------:R-:W-:Y:S02]  /*13a0*/  IMAD.MOV.U32 R14, RZ, RZ, R18 ;  /* 0x000000ffff0e7224 */ /* 0x000fe400078e0012 */
[----:B------:R-:W-:Y:S01]  /*13b0*/  IMAD.MOV.U32 R15, RZ, RZ, R19 ;  /* 0x000000ffff0f7224 */ /* 0x000fe200078e0013 */
[----:B------:R-:W-:Y:S06]  /*13c0*/  @!P0 BRA `(.L_x_10) ;  /* 0x0000000000208947 */ /* 0x000fec0003800000 */
[----:B------:R-:W0:Y:S01]  /*13d0*/  MUFU.RCP64H R15, R19 ;  /* 0x00000013000f7308 */ /* 0x000e220000001800 */
[----:B------:R-:W-:Y:S01]  /*13e0*/  IMAD.MOV.U32 R14, RZ, RZ, RZ ;  /* 0x000000ffff0e7224 */ /* 0x000fe200078e00ff */
[----:B------:R-:W-:-:S05]  /*13f0*/  DSETP.NEU.AND P1, PT, |R12|, +INF , PT ;  /* 0x7ff000000c00742a */ /* 0x000fca0003f2d200 */
[----:B0-----:R-:W-:-:S08]  /*1400*/  DFMA R16, R14, -|R12|, 1 ;  /* 0x3ff000000e10742b */ /* 0x001fd00000000c0c */
[----:B------:R-:W-:-:S08]  /*1410*/  DFMA R16, R16, R16, R16 ;  /* 0x000000101010722b */ /* 0x000fd00000000010 */
[----:B------:R-:W-:-:S10]  /*1420*/  DFMA R16, R14, R16, R14 ;  /* 0x000000100e10722b */ /* 0x000fd4000000000e */
[----:B------:R-:W-:Y:S02]  /*1430*/  FSEL R14, R16, RZ, P1 ;  /* 0x000000ff100e7208 */ /* 0x000fe40000800000 */
[----:B------:R-:W-:-:S07]  /*1440*/  FSEL R15, R17, RZ, P1 ;  /* 0x000000ff110f7208 */ /* 0x000fce0000800000 */
.L_x_10:
[----:B------:R-:W-:Y:S01]  /*1450*/  DMUL R16, R14, R14 ;  /* 0x0000000e0e107228 */ /* 0x000fe20000000000 */
[----:B------:R-:W-:Y:S01]  /*1460*/  IMAD.MOV.U32 R18, RZ, RZ, -0x2449a4b7 ;  /* 0xdbb65b49ff127424 */ /* 0x000fe200078e00ff */
[----:B------:R-:W-:Y:S01]  /*1470*/  UMOV UR8, 0x2a25ff7e ;  /* 0x2a25ff7e00087882 */ /* 0x000fe20000000000 */
[----:B------:R-:W-:Y:S01]  /*1480*/  IMAD.MOV.U32 R19, RZ, RZ, 0x3f2d3b63 ;  /* 0x3f2d3b63ff137424 */ /* 0x000fe200078e00ff */
[----:B------:R-:W-:Y:S01]  /*1490*/  UMOV UR9, 0x3ef53e1d ;  /* 0x3ef53e1d00097882 */ /* 0x000fe20000000000 */
[----:B------:R-:W-:-:S04]  /*14a0*/  IMAD.MOV.U32 R12, RZ, RZ, 0x1 ;  /* 0x00000001ff0c7424 */ /* 0x000fc800078e00ff */
[----:B------:R-:W-:Y:S01]  /*14b0*/  DFMA R18, R16, -UR8, R18 ;  /* 0x8000000810127c2b */ /* 0x000fe20008000012 */
[----:B------:R-:W-:Y:S01]  /*14c0*/  UMOV UR8, 0x8dde082e ;  /* 0x8dde082e00087882 */ /* 0x000fe20000000000 */
[----:B------:R-:W-:-:S06]  /*14d0*/  UMOV UR9, 0x3f531278 ;  /* 0x3f53127800097882 */ /* 0x000fcc0000000000 */
[----:B------:R-:W-:Y:S01]  /*14e0*/  DFMA R18, R16, R18, -UR8 ;  /* 0x8000000810127e2b */ /* 0x000fe20008000012 */
[----:B------:R-:W-:Y:S01]  /*14f0*/  UMOV UR8, 0xc8249315 ;  /* 0xc824931500087882 */ /* 0x000fe20000000000 */
[----:B------:R-:W-:-:S06]  /*1500*/  UMOV UR9, 0x3f6f9690 ;  /* 0x3f6f969000097882 */ /* 0x000fcc0000000000 */
[----:B------:R-:W-:Y:S01]  /*1510*/  DFMA R18, R16, R18, UR8 ;  /* 0x0000000810127e2b */ /* 0x000fe20008000012 */
        /* <DEDUP_REMOVED lines=47> */
[----:B------:R-:W-:-:S08]  /*1810*/  DMUL R18, R16, R18 ;  /* 0x0000001210127228 */ /* 0x000fd00000000000 */
[----:B------:R-:W-:-:S08]  /*1820*/  DFMA R18, R18, R14, R14 ;  /* 0x0000000e1212722b */ /* 0x000fd0000000000e */
[----:B------:R-:W-:Y:S01]  /*1830*/  DADD R14, -R18, UR8 ;  /* 0x00000008120e7e29 */ /* 0x000fe20008000100 */
[----:B------:R-:W-:-:S09]  /*1840*/  UMOV UR9, 0x401921fb ;  /* 0x401921fb00097882 */ /* 0x000fd20000000000 */
[----:B------:R-:W-:Y:S02]  /*1850*/  FSEL R15, R15, R19, P0 ;  /* 0x000000130f0f7208 */ /* 0x000fe40000000000 */
[----:B------:R-:W-:Y:S02]  /*1860*/  FSEL R14, R14, R18, P0 ;  /* 0x000000120e0e7208 */ /* 0x000fe40000000000 */
[----:B------:R-:W-:-:S04]  /*1870*/  LOP3.LUT R15, R15, 0x80000000, R13, 0xb8, !PT ;  /* 0x800000000f0f7812 */ /* 0x000fc800078eb80d */
[----:B------:R-:W0:Y:S02]  /*1880*/  MUFU.RCP64H R13, R15 ;  /* 0x0000000f000d7308 */ /* 0x000e240000001800 */
[----:B0-----:R-:W-:-:S08]  /*1890*/  DFMA R16, -R14, R12, 1 ;  /* 0x3ff000000e10742b */ /* 0x001fd0000000010c */
[----:B------:R-:W-:-:S08]  /*18a0*/  DFMA R16, R16, R16, R16 ;  /* 0x000000101010722b */ /* 0x000fd00000000010 */
[----:B------:R-:W-:-:S08]  /*18b0*/  DFMA R16, R12, R16, R12 ;  /* 0x000000100c10722b */ /* 0x000fd0000000000c */
[----:B------:R-:W-:-:S08]  /*18c0*/  DFMA R12, -R14, R16, 1 ;  /* 0x3ff000000e0c742b */ /* 0x000fd00000000110 */
[----:B------:R-:W-:-:S08]  /*18d0*/  DFMA R12, R16, R12, R16 ;  /* 0x0000000c100c722b */ /* 0x000fd00000000010 */
[----:B------:R-:W-:-:S08]  /*18e0*/  DMUL R16, R12, UR8 ;  /* 0x000000080c107c28 */ /* 0x000fd00008000000 */
[----:B------:R-:W-:-:S08]  /*18f0*/  DFMA R18, -R14, R16, UR8 ;  /* 0x000000080e127e2b */ /* 0x000fd00008000110 */
[----:B------:R-:W-:-:S10]  /*1900*/  DFMA R12, R12, R18, R16 ;  /* 0x000000120c0c722b */ /* 0x000fd40000000010 */
[----:B------:R-:W-:-:S05]  /*1910*/  FFMA R6, RZ, R15, R13 ;  /* 0x0000000fff067223 */ /* 0x000fca000000000d */
[----:B------:R-:W-:-:S13]  /*1920*/  FSETP.GT.AND P0, PT, |R6|, 1.469367938527859385e-39, PT ;  /* 0x001000000600780b */ /* 0x000fda0003f04200 */
[----:B------:R-:W-:Y:S05]  /*1930*/  @P0 BRA `(.L_x_8) ;  /* 0x0000000000200947 */ /* 0x000fea0003800000 */
[----:B------:R-:W-:Y:S01]  /*1940*/  IMAD.MOV.U32 R16, RZ, RZ, R14 ;  /* 0x000000ffff107224 */ /* 0x000fe200078e000e */
[----:B------:R-:W-:Y:S01]  /*1950*/  MOV R6, 0x19a0 ;  /* 0x000019a000067802 */ /* 0x000fe20000000f00 */
[----:B------:R-:W-:Y:S02]  /*1960*/  IMAD.MOV.U32 R17, RZ, RZ, R15 ;  /* 0x000000ffff117224 */ /* 0x000fe400078e000f */
[----:B------:R-:W-:Y:S02]  /*1970*/  IMAD.MOV.U32 R14, RZ, RZ, 0x54442d18 ;  /* 0x54442d18ff0e7424 */ /* 0x000fe400078e00ff */
[----:B------:R-:W-:-:S07]  /*1980*/  IMAD.MOV.U32 R15, RZ, RZ, 0x401921fb ;  /* 0x401921fbff0f7424 */ /* 0x000fce00078e00ff */
[----:B------:R-:W-:Y:S05]  /*1990*/  CALL.REL.NOINC `($__internal_0_$__cuda_sm20_div_rn_f64_full) ;  /* 0x0000000c00e07944 */ /* 0x000fea0003c00000 */
[----:B------:R-:W-:Y:S02]  /*19a0*/  IMAD.MOV.U32 R12, RZ, RZ, R20 ;  /* 0x000000ffff0c7224 */ /* 0x000fe400078e0014 */
[----:B------:R-:W-:-:S07]  /*19b0*/  IMAD.MOV.U32 R13, RZ, RZ, R21 ;  /* 0x000000ffff0d7224 */ /* 0x000fce00078e0015 */
.L_x_8:
[C---:B------:R-:W-:Y:S01]  /*19c0*/  DMUL R14, R10.reuse, 1.5 ;  /* 0x3ff800000a0e7828 */ /* 0x040fe20000000000 */
[----:B------:R-:W-:Y:S01]  /*19d0*/  UMOV UR8, 0xd70a3d71 ;  /* 0xd70a3d7100087882 */ /* 0x000fe20000000000 */
[----:B------:R-:W-:Y:S01]  /*19e0*/  UMOV UR9, 0x3fe570a3 ;  /* 0x3fe570a300097882 */ /* 0x000fe20000000000 */
[----:B------:R-:W0:Y:S01]  /*19f0*/  LDCU UR10, c[0x0][0x39c] ;  /* 0x00007380ff0a77ac */ /* 0x000e220008000800 */
[----:B------:R-:W-:Y:S01]  /*1a00*/  DMUL R16, R10, UR8 ;  /* 0x000000080a107c28 */ /* 0x000fe20008000000 */
[----:B------:R-:W-:Y:S01]  /*1a10*/  CS2R R20, SRZ ;  /* 0x0000000000147805 */ /* 0x000fe2000001ff00 */
[----:B------:R-:W-:Y:S02]  /*1a20*/  UMOV UR8, 0x9999999a ;  /* 0x9999999a00087882 */ /* 0x000fe40000000000 */
[----:B------:R-:W-:Y:S01]  /*1a30*/  DSETP.GT.AND P0, PT, R12, R14, PT ;  /* 0x0000000e0c00722a */ /* 0x000fe20003f04000 */
[----:B------:R-:W-:-:S05]  /*1a40*/  UMOV UR9, 0x3fc99999 ;  /* 0x3fc9999900097882 */ /* 0x000fca0000000000 */
[----:B------:R-:W-:Y:S02]  /*1a50*/  FSEL R12, R14, R12, P0 ;  /* 0x0000000c0e0c7208 */ /* 0x000fe40000000000 */
[----:B------:R-:W-:-:S06]  /*1a60*/  FSEL R13, R15, R13, P0 ;  /* 0x0000000d0f0d7208 */ /* 0x000fcc0000000000 */
[----:B------:R-:W-:-:S06]  /*1a70*/  DSETP.GEU.AND P0, PT, R12, R16, PT ;  /* 0x000000100c00722a */ /* 0x000fcc0003f0e000 */
[----:B------:R-:W-:Y:S02]  /*1a80*/  FSEL R12, R16, R12, !P0 ;  /* 0x0000000c100c7208 */ /* 0x000fe40004000000 */
[----:B------:R-:W-:-:S06]  /*1a90*/  FSEL R13, R17, R13, !P0 ;  /* 0x0000000d110d7208 */ /* 0x000fcc0004000000 */
[C---:B------:R-:W-:Y:S02]  /*1aa0*/  DSETP.GT.AND P0, PT, R12.reuse, 50, PT ;  /* 0x404900000c00742a */ /* 0x040fe40003f04000 */
[----:B------:R-:W-:-:S04]  /*1ab0*/  DSETP.GEU.AND P1, PT, R12, 6, PT ;  /* 0x401800000c00742a */ /* 0x000fc80003f2e000 */
[----:B------:R-:W-:Y:S02]  /*1ac0*/  FSEL R12, R12, RZ, !P0 ;  /* 0x000000ff0c0c7208 */ /* 0x000fe40004000000 */
[----:B------:R-:W-:Y:S02]  /*1ad0*/  FSEL R13, R13, 3.140625, !P0 ;  /* 0x404900000d0d7808 */ /* 0x000fe40004000000 */
[----:B------:R-:W-:Y:S02]  /*1ae0*/  FSEL R12, R12, RZ, P1 ;  /* 0x000000ff0c0c7208 */ /* 0x000fe40000800000 */
[----:B------:R-:W-:-:S06]  /*1af0*/  FSEL R13, R13, 2.375, P1 ;  /* 0x401800000d0d7808 */ /* 0x000fcc0000800000 */
[----:B------:R-:W-:-:S08]  /*1b00*/  DADD R12, -R10, R12 ;  /* 0x000000000a0c7229 */ /* 0x000fd0000000010c */
[----:B------:R-:W-:Y:S01]  /*1b10*/  DFMA R10, R12, UR8, R10 ;  /* 0x000000080c0a7c2b */ /* 0x000fe2000800000a */
[----:B------:R-:W-:Y:S01]  /*1b20*/  UMOV UR8, 0x51eb851f ;  /* 0x51eb851f00087882 */ /* 0x000fe20000000000 */
[----:B------:R-:W-:-:S06]  /*1b30*/  UMOV UR9, 0x3fd51eb8 ;  /* 0x3fd51eb800097882 */ /* 0x000fcc0000000000 */
[----:B------:R-:W-:-:S08]  /*1b40*/  DADD R12, R10, -R8 ;  /* 0x000000000a0c7229 */ /* 0x000fd00000000808 */
[----:B------:R-:W-:Y:S01]  /*1b50*/  DFMA R8, R12, UR8, R8 ;  /* 0x000000080c087c2b */ /* 0x000fe20008000008 */
[----:B------:R-:W1:Y:S01]  /*1b60*/  S2UR UR9, SR_CgaCtaId ;  /* 0x00000000000979c3 */ /* 0x000e620000008800 */
[----:B------:R-:W-:-:S06]  /*1b70*/  UMOV UR8, 0x400 ;  /* 0x0000040000087882 */ /* 0x000fcc0000000000 */
[----:B------:R-:W-:-:S10]  /*1b80*/  DADD R12, R8, 0.5 ;  /* 0x3fe00000080c7429 */ /* 0x000fd40000000000 */
[----:B------:R-:W2:Y:S01]  /*1b90*/  F2F.F32.F64 R12, R12 ;  /* 0x0000000c000c7310 */ /* 0x000ea20000301000 */
[----:B-1----:R-:W-:-:S04]  /*1ba0*/  ULEA UR8, UR9, UR8, 0x18 ;  /* 0x0000000809087291 */ /* 0x002fc8000f8ec0ff */
[----:B------:R-:W-:Y:S02]  /*1bb0*/  ULEA UR9, UR13, UR8, 0x2 ;  /* 0x000000080d097291 */ /* 0x000fe4000f8e10ff */
[----:B------:R-:W-:Y:S01]  /*1bc0*/  UIADD3 UR13, UPT, UPT, UR13, 0x1, URZ ;  /* 0x000000010d0d7890 */ /* 0x000fe2000fffe0ff */
[----:B--2---:R-:W1:Y:S03]  /*1bd0*/  F2I.FLOOR.NTZ R6, R12 ;  /* 0x0000000c00067305 */ /* 0x004e660000207100 */
[----:B0-----:R-:W-:-:S03]  /*1be0*/  UISETP.GE.AND UP0, UPT, UR13, UR10, UPT ;  /* 0x0000000a0d00728c */ /* 0x001fc6000bf06270 */
[----:B------:R0:W-:Y:S01]  /*1bf0*/  STS [UR9], R26 ;  /* 0x0000001aff007988 */ /* 0x0001e20008000809 */
[----:B------:R-:W-:-:S06]  /*1c00*/  USEL UR13, UR13, URZ, !UP0 ;  /* 0x000000ff0d0d7287 */ /* 0x000fcc000c000000 */
[----:B------:R-:W-:Y:S01]  /*1c10*/  IMAD.U32 R13, RZ, RZ, UR13 ;  /* 0x0000000dff0d7e24 */ /* 0x000fe2000f8e00ff */
[----:B-1----:R-:W-:-:S04]  /*1c20*/  VIMNMX R6, PT, PT, R6, 0x1, !PT ;  /* 0x0000000106067848 */ /* 0x002fc80007fe0100 */
[----:B------:R-:W-:-:S04]  /*1c30*/  VIMNMX R6, PT, PT, R6, UR10, PT ;  /* 0x0000000a06067c48 */ /* 0x000fc8000bfe0100 */
[C---:B------:R-:W-:Y:S02]  /*1c40*/  ISETP.GE.U32.AND P1, PT, R6.reuse, 0x8, PT ;  /* 0x000000080600780c */ /* 0x040fe40003f26070 */
[----:B------:R-:W-:-:S11]  /*1c50*/  LOP3.LUT P0, R12, R6, 0x7, RZ, 0xc0, !PT ;  /* 0x00000007060c7812 */ /* 0x000fd6000780c0ff */
[----:B0-----:R-:W-:Y:S05]  /*1c60*/  @!P1 BRA `(.L_x_11) ;  /* 0x0000000000fc9947 */ /* 0x001fea0003800000 */
[----:B------:R-:W-:Y:S01]  /*1c70*/  LOP3.LUT R14, R6, 0x7ffffff8, RZ, 0xc0, !PT ;  /* 0x7ffffff8060e7812 */ /* 0x000fe200078ec0ff */
[----:B------:R-:W-:Y:S01]  /*1c80*/  IMAD.U32 R13, RZ, RZ, UR13 ;  /* 0x0000000dff0d7e24 */ /* 0x000fe2000f8e00ff */
[----:B------:R-:W-:-:S03]  /*1c90*/  CS2R R20, SRZ ;  /* 0x0000000000147805 */ /* 0x000fc6000001ff00 */
[----:B------:R-:W-:-:S07]  /*1ca0*/  IMAD.MOV R14, RZ, RZ, -R14 ;  /* 0x000000ffff0e7224 */ /* 0x000fce00078e0a0e */
.L_x_12:
[----:B------:R-:W-:Y:S01]  /*1cb0*/  ISETP.NE.AND P1, PT, R13, RZ, PT ;  /* 0x000000ff0d00720c */ /* 0x000fe20003f25270 */
[----:B------:R-:W-:-:S03]  /*1cc0*/  VIADD R14, R14, 0x8 ;  /* 0x000000080e0e7836 */ /* 0x000fc60000000000 */
[----:B------:R-:W-:-:S04]  /*1cd0*/  SEL R13, R13, UR10, P1 ;  /* 0x0000000a0d0d7c07 */ /* 0x000fc80008800000 */
[C---:B------:R-:W-:Y:S01]  /*1ce0*/  LEA R16, R13.reuse, UR8, 0x2 ;  /* 0x000000080d107c11 */ /* 0x040fe2000f8e10ff */
[----:B------:R-:W-:-:S05]  /*1cf0*/  VIADD R15, R13, 0xffffffff ;  /* 0xffffffff0d0f7836 */ /* 0x000fca0000000000 */
[C---:B------:R-:W-:Y:S01]  /*1d00*/  ISETP.NE.AND P1, PT, R15.reuse, RZ, PT ;  /* 0x000000ff0f00720c */ /* 0x040fe20003f25270 */
[----:B------:R-:W0:Y:S03]  /*1d10*/  LDS R16, [R16+-0x4] ;  /* 0xfffffc0010107984 */ /* 0x000e260000000800 */
[----:B------:R-:W-:-:S04]  /*1d20*/  SEL R15, R15, UR10, P1 ;  /* 0x0000000a0f0f7c07 */ /* 0x000fc80008800000 */
[C---:B------:R-:W-:Y:S01]  /*1d30*/  LEA R29, R15.reuse, UR8, 0x2 ;  /* 0x000000080f1d7c11 */ /* 0x040fe2000f8e10ff */
[----:B------:R-:W-:-:S05]  /*1d40*/  VIADD R17, R15, 0xffffffff ;  /* 0xffffffff0f117836 */ /* 0x000fca0000000000 */
[C---:B------:R-:W-:Y:S01]  /*1d50*/  ISETP.NE.AND P1, PT, R17.reuse, RZ, PT ;  /* 0x000000ff1100720c */ /* 0x040fe20003f25270 */
[----:B------:R-:W-:Y:S03]  /*1d60*/  LDS R29, [R29+-0x4] ;  /* 0xfffffc001d1d7984 */ /* 0x000fe60000000800 */
[----:B------:R-:W-:-:S04]  /*1d70*/  SEL R17, R17, UR10, P1 ;  /* 0x0000000a11117c07 */ /* 0x000fc80008800000 */
[C---:B------:R-:W-:Y:S01]  /*1d80*/  LEA R28, R17.reuse, UR8, 0x2 ;  /* 0x00000008111c7c11 */ /* 0x040fe2000f8e10ff */
[----:B------:R-:W-:-:S05]  /*1d90*/  VIADD R13, R17, 0xffffffff ;  /* 0xffffffff110d7836 */ /* 0x000fca0000000000 */
[C---:B------:R-:W-:Y:S01]  /*1da0*/  ISETP.NE.AND P1, PT, R13.reuse, RZ, PT ;  /* 0x000000ff0d00720c */ /* 0x040fe20003f25270 */
[----:B------:R-:W1:Y:S03]  /*1db0*/  LDS R28, [R28+-0x4] ;  /* 0xfffffc001c1c7984 */ /* 0x000e660000000800 */
        /* <DEDUP_REMOVED lines=9> */
[----:B------:R-:W2:Y:S03]  /*1e50*/  LDS R24, [R24+-0x4] ;  /* 0xfffffc0018187984 */ /* 0x000ea60000000800 */
[----:B------:R-:W-:Y:S02]  /*1e60*/  SEL R13, R17, UR10, P1 ;  /* 0x0000000a110d7c07 */ /* 0x000fe40008800000 */
[----:B0-----:R-:W0:Y:S02]  /*1e70*/  F2F.F64.F32 R16, R16 ;  /* 0x0000001000107310 */ /* 0x001e240000201800 */
[C---:B------:R-:W-:Y:S01]  /*1e80*/  LEA R23, R13.reuse, UR8, 0x2 ;  /* 0x000000080d177c11 */ /* 0x040fe2000f8e10ff */
[----:B------:R-:W-:-:S05]  /*1e90*/  VIADD R18, R13, 0xffffffff ;  /* 0xffffffff0d127836 */ /* 0x000fca0000000000 */
[C---:B------:R-:W-:Y:S01]  /*1ea0*/  ISETP.NE.AND P1, PT, R18.reuse, RZ, PT ;  /* 0x000000ff1200720c */ /* 0x040fe20003f25270 */
[----:B------:R-:W3:Y:S03]  /*1eb0*/  LDS R23, [R23+-0x4] ;  /* 0xfffffc0017177984 */ /* 0x000ee60000000800 */
[----:B------:R-:W-:Y:S01]  /*1ec0*/  SEL R18, R18, UR10, P1 ;  /* 0x0000000a12127c07 */ /* 0x000fe20008800000 */
[----:B0-----:R-:W-:-:S03]  /*1ed0*/  DADD R20, R16, R20 ;  /* 0x0000000010147229 */ /* 0x001fc60000000014 */
[C---:B------:R-:W-:Y:S01]  /*1ee0*/  LEA R22, R18.reuse, UR8, 0x2 ;  /* 0x0000000812167c11 */ /* 0x040fe2000f8e10ff */
[----:B------:R-:W-:Y:S01]  /*1ef0*/  VIADD R13, R18, 0xffffffff ;  /* 0xffffffff120d7836 */ /* 0x000fe20000000000 */
[----:B-1----:R-:W-:Y:S04]  /*1f00*/  F2F.F64.F32 R16, R28 ;  /* 0x0000001c00107310 */ /* 0x002fe80000201800 */
[C---:B------:R-:W-:Y:S01]  /*1f10*/  ISETP.NE.AND P1, PT, R13.reuse, RZ, PT ;  /* 0x000000ff0d00720c */ /* 0x040fe20003f25270 */
[----:B------:R-:W0:Y:S03]  /*1f20*/  LDS R22, [R22+-0x4] ;  /* 0xfffffc0016167984 */ /* 0x000e260000000800 */
[----:B------:R-:W-:Y:S01]  /*1f30*/  SEL R13, R13, UR10, P1 ;  /* 0x0000000a0d0d7c07 */ /* 0x000fe20008800000 */
[----:B------:R-:W1:Y:S01]  /*1f40*/  F2F.F64.F32 R18, R29 ;  /* 0x0000001d00127310 */ /* 0x000e620000201800 */
[----:B------:R-:W-:-:S02]  /*1f50*/  ISETP.NE.AND P1, PT, R14, RZ, PT ;  /* 0x000000ff0e00720c */ /* 0x000fc40003f25270 */
[C---:B------:R-:W-:Y:S01]  /*1f60*/  LEA R15, R13.reuse, UR8, 0x2 ;  /* 0x000000080d0f7c11 */ /* 0x040fe2000f8e10ff */
[----:B------:R-:W-:-:S04]  /*1f70*/  VIADD R13, R13, 0xffffffff ;  /* 0xffffffff0d0d7836 */ /* 0x000fc80000000000 */
[----:B--2---:R-:W-:Y:S01]  /*1f80*/  F2F.F64.F32 R24, R24 ;  /* 0x0000001800187310 */ /* 0x004fe20000201800 */
[----:B------:R-:W2:Y:S01]  /*1f90*/  LDS R15, [R15+-0x4] ;  /* 0xfffffc000f0f7984 */ /* 0x000ea20000000800 */
[----:B-1----:R-:W-:-:S06]  /*1fa0*/  DADD R18, R20, R18 ;  /* 0x0000000014127229 */ /* 0x002fcc0000000012 */
[----:B------:R-:W1:Y:S02]  /*1fb0*/  F2F.F64.F32 R20, R27 ;  /* 0x0000001b00147310 */ /* 0x000e640000201800 */
[----:B------:R-:W-:-:S06]  /*1fc0*/  DADD R16, R18, R16 ;  /* 0x0000000012107229 */ /* 0x000fcc0000000010 */
[----:B---3--:R-:W3:Y:S02]  /*1fd0*/  F2F.F64.F32 R18, R23 ;  /* 0x0000001700127310 */ /* 0x008ee40000201800 */
[----:B-1----:R-:W-:-:S06]  /*1fe0*/  DADD R16, R16, R20 ;  /* 0x0000000010107229 */ /* 0x002fcc0000000014 */
[----:B0-----:R-:W0:Y:S02]  /*1ff0*/  F2F.F64.F32 R20, R22 ;  /* 0x0000001600147310 */ /* 0x001e240000201800 */
[----:B------:R-:W-:-:S08]  /*2000*/  DADD R16, R16, R24 ;  /* 0x0000000010107229 */ /* 0x000fd00000000018 */
[----:B---3--:R-:W-:Y:S01]  /*2010*/  DADD R16, R16, R18 ;  /* 0x0000000010107229 */ /* 0x008fe20000000012 */
[----:B--2---:R-:W1:Y:S07]  /*2020*/  F2F.F64.F32 R18, R15 ;  /* 0x0000000f00127310 */ /* 0x004e6e0000201800 */
[----:B0-----:R-:W-:-:S08]  /*2030*/  DADD R20, R16, R20 ;  /* 0x0000000010147229 */ /* 0x001fd00000000014 */
[----:B-1----:R-:W-:Y:S01]  /*2040*/  DADD R20, R20, R18 ;  /* 0x0000000014147229 */ /* 0x002fe20000000012 */
[----:B------:R-:W-:Y:S10]  /*2050*/  @P1 BRA `(.L_x_12) ;  /* 0xfffffffc00141947 */ /* 0x000ff4000383ffff */
.L_x_11:
[----:B------:R-:W-:Y:S05]  /*2060*/  @!P0 BRA `(.L_x_13) ;  /* 0x0000000000e08947 */ /* 0x000fea0003800000 */
[----:B------:R-:W-:Y:S02]  /*2070*/  ISETP.GE.U32.AND P1, PT, R12, 0x4, PT ;  /* 0x000000040c00780c */ /* 0x000fe40003f26070 */
[----:B------:R-:W-:-:S11]  /*2080*/  LOP3.LUT P0, R18, R6, 0x3, RZ, 0xc0, !PT ;  /* 0x0000000306127812 */ /* 0x000fd6000780c0ff */
[----:B------:R-:W-:Y:S05]  /*2090*/  @!P1 BRA `(.L_x_14) ;  /* 0x0000000000709947 */ /* 0x000fea0003800000 */
[----:B------:R-:W-:-:S04]  /*20a0*/  ISETP.NE.AND P1, PT, R13, RZ, PT ;  /* 0x000000ff0d00720c */ /* 0x000fc80003f25270 */
[----:B------:R-:W-:-:S05]  /*20b0*/  SEL R13, R13, UR10, P1 ;  /* 0x0000000a0d0d7c07 */ /* 0x000fca0008800000 */
[C---:B------:R-:W-:Y:S01]  /*20c0*/  VIADD R12, R13.reuse, 0xffffffff ;  /* 0xffffffff0d0c7836 */ /* 0x040fe20000000000 */
[----:B------:R-:W-:-:S04]  /*20d0*/  LEA R13, R13, UR8, 0x2 ;  /* 0x000000080d0d7c11 */ /* 0x000fc8000f8e10ff */
[C---:B------:R-:W-:Y:S01]  /*20e0*/  ISETP.NE.AND P1, PT, R12.reuse, RZ, PT ;  /* 0x000000ff0c00720c */ /* 0x040fe20003f25270 */
[----:B------:R-:W0:Y:S03]  /*20f0*/  LDS R19, [R13+-0x4] ;  /* 0xfffffc000d137984 */ /* 0x000e260000000800 */
        /* <DEDUP_REMOVED lines=9> */
[----:B------:R-:W2:Y:S03]  /*2190*/  LDS R23, [R23+-0x4] ;  /* 0xfffffc0017177984 */ /* 0x000ea60000000800 */
[----:B------:R-:W-:-:S04]  /*21a0*/  SEL R16, R16, UR10, P1 ;  /* 0x0000000a10107c07 */ /* 0x000fc80008800000 */
[----:B------:R-:W-:Y:S01]  /*21b0*/  LEA R17, R16, UR8, 0x2 ;  /* 0x0000000810117c11 */ /* 0x000fe2000f8e10ff */
[----:B0-----:R-:W0:Y:S05]  /*21c0*/  F2F.F64.F32 R14, R19 ;  /* 0x00000013000e7310 */ /* 0x001e2a0000201800 */
[----:B------:R-:W3:Y:S03]  /*21d0*/  LDS R17, [R17+-0x4] ;  /* 0xfffffc0011117984 */ /* 0x000ee60000000800 */
[----:B-1----:R-:W1:Y:S01]  /*21e0*/  F2F.F64.F32 R12, R22 ;  /* 0x00000016000c7310 */ /* 0x002e620000201800 */
[----:B0-----:R-:W-:-:S07]  /*21f0*/  DADD R20, R20, R14 ;  /* 0x0000000014147229 */ /* 0x001fce000000000e */
[----:B--2---:R-:W0:Y:S01]  /*2200*/  F2F.F64.F32 R14, R23 ;  /* 0x00000017000e7310 */ /* 0x004e220000201800 */
[----:B-1----:R-:W-:-:S07]  /*2210*/  DADD R12, R20, R12 ;  /* 0x00000000140c7229 */ /* 0x002fce000000000c */
[----:B---3--:R-:W1:Y:S01]  /*2220*/  F2F.F64.F32 R20, R17 ;  /* 0x0000001100147310 */ /* 0x008e620000201800 */
[----:B0-----:R-:W-:-:S08]  /*2230*/  DADD R12, R12, R14 ;  /* 0x000000000c0c7229 */ /* 0x001fd0000000000e */
[----:B-1----:R-:W-:Y:S01]  /*2240*/  DADD R20, R12, R20 ;  /* 0x000000000c147229 */ /* 0x002fe20000000014 */
[----:B------:R-:W-:-:S10]  /*2250*/  VIADD R13, R16, 0xffffffff ;  /* 0xffffffff100d7836 */ /* 0x000fd40000000000 */
.L_x_14:
[----:B------:R-:W-:Y:S05]  /*2260*/  @!P0 BRA `(.L_x_13) ;  /* 0x0000000000608947 */ /* 0x000fea0003800000 */
[----:B------:R-:W-:Y:S02]  /*2270*/  ISETP.NE.AND P1, PT, R18, 0x1, PT ;  /* 0x000000011200780c */ /* 0x000fe40003f25270 */
[----:B------:R-:W-:-:S04]  /*2280*/  LOP3.LUT R12, R6, 0x1, RZ, 0xc0, !PT ;  /* 0x00000001060c7812 */ /* 0x000fc800078ec0ff */
[----:B------:R-:W-:-:S07]  /*2290*/  ISETP.NE.U32.AND P0, PT, R12, 0x1, PT ;  /* 0x000000010c00780c */ /* 0x000fce0003f05070 */
[----:B------:R-:W-:Y:S06]  /*22a0*/  @!P1 BRA `(.L_x_15) ;  /* 0x0000000000389947 */ /* 0x000fec0003800000 */
[----:B------:R-:W-:-:S04]  /*22b0*/  ISETP.NE.AND P1, PT, R13, RZ, PT ;  /* 0x000000ff0d00720c */ /* 0x000fc80003f25270 */
[----:B------:R-:W-:-:S04]  /*22c0*/  SEL R13, R13, UR10, P1 ;  /* 0x0000000a0d0d7c07 */ /* 0x000fc80008800000 */
[C---:B------:R-:W-:Y:S01]  /*22d0*/  LEA R16, R13.reuse, UR8, 0x2 ;  /* 0x000000080d107c11 */ /* 0x040fe2000f8e10ff */
[----:B------:R-:W-:-:S05]  /*22e0*/  VIADD R12, R13, 0xffffffff ;  /* 0xffffffff0d0c7836 */ /* 0x000fca0000000000 */
[C---:B------:R-:W-:Y:S01]  /*22f0*/  ISETP.NE.AND P1, PT, R12.reuse, RZ, PT ;  /* 0x000000ff0c00720c */ /* 0x040fe20003f25270 */
[----:B------:R-:W0:Y:S03]  /*2300*/  LDS R16, [R16+-0x4] ;  /* 0xfffffc0010107984 */ /* 0x000e260000000800 */
[----:B------:R-:W-:-:S04]  /*2310*/  SEL R17, R12, UR10, P1 ;  /* 0x0000000a0c117c07 */ /* 0x000fc80008800000 */
[----:B------:R-:W-:-:S05]  /*2320*/  LEA R18, R17, UR8, 0x2 ;  /* 0x0000000811127c11 */ /* 0x000fca000f8e10ff */
[----:B------:R-:W1:Y:S01]  /*2330*/  LDS R14, [R18+-0x4] ;  /* 0xfffffc00120e7984 */ /* 0x000e620000000800 */
[----:B0-----:R-:W0:Y:S08]  /*2340*/  F2F.F64.F32 R12, R16 ;  /* 0x00000010000c7310 */ /* 0x001e300000201800 */
[----:B-1----:R-:W1:Y:S01]  /*2350*/  F2F.F64.F32 R14, R14 ;  /* 0x0000000e000e7310 */ /* 0x002e620000201800 */
[----:B0-----:R-:W-:-:S08]  /*2360*/  DADD R12, R20, R12 ;  /* 0x00000000140c7229 */ /* 0x001fd0000000000c */
[----:B-1----:R-:W-:Y:S01]  /*2370*/  DADD R20, R12, R14 ;  /* 0x000000000c147229 */ /* 0x002fe2000000000e */
[----:B------:R-:W-:-:S10]  /*2380*/  VIADD R13, R17, 0xffffffff ;  /* 0xffffffff110d7836 */ /* 0x000fd40000000000 */
.L_x_15:
[----:B------:R-:W-:-:S04]  /*2390*/  @!P0 ISETP.NE.AND P1, PT, R13, RZ, PT ;  /* 0x000000ff0d00820c */ /* 0x000fc80003f25270 */
[----:B------:R-:W-:-:S04]  /*23a0*/  @!P0 SEL R13, R13, UR10, P1 ;  /* 0x0000000a0d0d8c07 */ /* 0x000fc80008800000 */
[----:B------:R-:W-:-:S05]  /*23b0*/  @!P0 LEA R14, R13, UR8, 0x2 ;  /* 0x000000080d0e8c11 */ /* 0x000fca000f8e10ff */
[----:B------:R-:W0:Y:S02]  /*23c0*/  @!P0 LDS R12, [R14+-0x4] ;  /* 0xfffffc000e0c8984 */ /* 0x000e240000000800 */
[----:B0-----:R-:W0:Y:S02]  /*23d0*/  @!P0 F2F.F64.F32 R12, R12 ;  /* 0x0000000c000c8310 */ /* 0x001e240000201800 */
[----:B0-----:R-:W-:-:S11]  /*23e0*/  @!P0 DADD R20, R20, R12 ;  /* 0x0000000014148229 */ /* 0x001fd6000000000c */
.L_x_13:
[----:B------:R-:W0:Y:S01]  /*23f0*/  I2F.F64 R12, R6 ;  /* 0x00000006000c7312 */ /* 0x000e220000201c00 */
[----:B------:R-:W-:Y:S01]  /*2400*/  IMAD.MOV.U32 R14, RZ, RZ, 0x1 ;  /* 0x00000001ff0e7424 */ /* 0x000fe200078e00ff */
[----:B------:R-:W-:-:S06]  /*2410*/  FSETP.GEU.AND P1, PT, |R21|, 6.5827683646048100446e-37, PT ;  /* 0x036000001500780b */ /* 0x000fcc0003f2e200 */
[----:B0-----:R-:W0:Y:S02]  /*2420*/  MUFU.RCP64H R15, R13 ;  /* 0x0000000d000f7308 */ /* 0x001e240000001800 */
        /* <DEDUP_REMOVED lines=8> */
[----:B------:R-:W-:Y:S02]  /*24b0*/  R2UR UR17, R19 ;  /* 0x00000000131172ca */ /* 0x000fe400000e0000 */
[----:B------:R-:W-:-:S11]  /*24c0*/  R2UR UR16, R18 ;  /* 0x00000000121072ca */ /* 0x000fd600000e0000 */
[----:B------:R-:W-:-:S05]  /*24d0*/  FFMA R6, RZ, R13, UR17 ;  /* 0x00000011ff067e23 */ /* 0x000fca000800000d */
        /* <DEDUP_REMOVED lines=8> */
[----:B------:R-:W-:Y:S02]  /*2560*/  R2UR UR16, R20 ;  /* 0x00000000141072ca */ /* 0x000fe400000e0000 */
[----:B------:R-:W-:-:S15]  /*2570*/  R2UR UR17, R21 ;  /* 0x00000000151172ca */ /* 0x000fde00000e0000 */
.L_x_16:
[----:B------:R-:W0:Y:S02]  /*2580*/  LDCU UR8, c[0x0][0x398] ;  /* 0x00007300ff0877ac */ /* 0x000e240008000800 */
[----:B0-----:R-:W-:-:S09]  /*2590*/  UISETP.GE.AND UP0, UPT, UR12, UR8, UPT ;  /* 0x000000080c00728c */ /* 0x001fd2000bf06270 */
[----:B------:R-:W-:Y:S05]  /*25a0*/  BRA.U !UP0, `(.L_x_17) ;  /* 0x00000001088c7547 */ /* 0x000fea000b800000 */
[----:B------:R-:W0:Y:S01]  /*25b0*/  MUFU.RCP64H R17, 10 ;  /* 0x4024000000117908 */ /* 0x000e220000001800 */
[----:B------:R-:W-:Y:S02]  /*25c0*/  IMAD.MOV.U32 R12, RZ, RZ, 0x0 ;  /* 0x00000000ff0c7424 */ /* 0x000fe400078e00ff */
[----:B------:R-:W-:Y:S02]  /*25d0*/  IMAD.MOV.U32 R13, RZ, RZ, 0x40240000 ;  /* 0x40240000ff0d7424 */ /* 0x000fe400078e00ff */
[----:B------:R-:W-:Y:S02]  /*25e0*/  IMAD.MOV.U32 R16, RZ, RZ, 0x1 ;  /* 0x00000001ff107424 */ /* 0x000fe400078e00ff */
[----:B------:R-:W-:Y:S02]  /*25f0*/  IMAD.U32 R14, RZ, RZ, UR16 ;  /* 0x00000010ff0e7e24 */ /* 0x000fe4000f8e00ff */
[----:B------:R-:W-:Y:S02]  /*2600*/  IMAD.U32 R15, RZ, RZ, UR17 ;  /* 0x00000011ff0f7e24 */ /* 0x000fe4000f8e00ff */
[----:B------:R-:W-:-:S02]  /*2610*/  IMAD.U32 R20, RZ, RZ, UR4 ;  /* 0x00000004ff147e24 */ /* 0x000fc4000f8e00ff */
[----:B------:R-:W-:Y:S02]  /*2620*/  IMAD.U32 R21, RZ, RZ, UR5 ;  /* 0x00000005ff157e24 */ /* 0x000fe4000f8e00ff */
[----:B------:R-:W-:Y:S02]  /*2630*/  DMUL R14, R14, 4 ;  /* 0x401000000e0e7828 */ /* 0x000fe40000000000 */
[----:B0-----:R-:W-:-:S06]  /*2640*/  DFMA R18, R16, -R12, 1 ;  /* 0x3ff000001012742b */ /* 0x001fcc000000080c */
[----:B------:R-:W-:Y:S02]  /*2650*/  DFMA R14, R20, 3, R14 ;  /* 0x40080000140e782b */ /* 0x000fe4000000000e */
[----:B------:R-:W-:-:S08]  /*2660*/  DFMA R18, R18, R18, R18 ;  /* 0x000000121212722b */ /* 0x000fd00000000012 */
[----:B------:R-:W-:Y:S01]  /*2670*/  DFMA R18, R16, R18, R16 ;  /* 0x000000121012722b */ /* 0x000fe20000000010 */
[----:B------:R-:W-:Y:S02]  /*2680*/  IMAD.U32 R16, RZ, RZ, UR24 ;  /* 0x00000018ff107e24 */ /* 0x000fe4000f8e00ff */
[----:B------:R-:W-:-:S06]  /*2690*/  IMAD.U32 R17, RZ, RZ, UR25 ;  /* 0x00000019ff117e24 */ /* 0x000fcc000f8e00ff */
[----:B------:R-:W-:Y:S02]  /*26a0*/  DFMA R14, R16, 2, R14 ;  /* 0x40000000100e782b */ /* 0x000fe4000000000e */
[----:B------:R-:W-:-:S06]  /*26b0*/  DFMA R16, R18, -R12, 1 ;  /* 0x3ff000001210742b */ /* 0x000fcc000000080c */
[----:B------:R-:W-:Y:S02]  /*26c0*/  DADD R12, R14, UR6 ;  /* 0x000000060e0c7e29 */ /* 0x000fe40008000000 */
[----:B------:R-:W-:-:S08]  /*26d0*/  DFMA R16, R18, R16, R18 ;  /* 0x000000101210722b */ /* 0x000fd00000000012 */
[----:B------:R-:W-:Y:S01]  /*26e0*/  DMUL R26, R16, R12 ;  /* 0x0000000c101a7228 */ /* 0x000fe20000000000 */
[----:B------:R-:W-:-:S07]  /*26f0*/  FSETP.GEU.AND P1, PT, |R13|, 6.5827683646048100446e-37, PT ;  /* 0x036000000d00780b */ /* 0x000fce0003f2e200 */
        /* <DEDUP_REMOVED lines=13> */
.L_x_18:
[----:B------:R0:W1:Y:S02]  /*27d0*/  F2F.F32.F64 R26, R26 ;  /* 0x0000001a001a7310 */ /* 0x0000640000301000 */
.L_x_17:
[----:B------:R-:W-:Y:S01]  /*27e0*/  ISETP.LE.AND P0, PT, R0, UR12, PT ;  /* 0x0000000c00007c0c */ /* 0x000fe2000bf03270 */
[----:B------:R-:W2:Y:S01]  /*27f0*/  LDCU UR6, c[0x0][0x394] ;  /* 0x00007280ff0677ac */ /* 0x000ea20008000800 */
[----:B------:R-:W-:Y:S01]  /*2800*/  UMOV UR14, UR22 ;  /* 0x00000016000e7c82 */ /* 0x000fe20008000000 */
[----:B------:R-:W-:Y:S01]  /*2810*/  UMOV UR10, UR20 ;  /* 0x00000014000a7c82 */ /* 0x000fe20008000000 */
[----:B------:R-:W-:Y:S01]  /*2820*/  UMOV UR11, UR21 ;  /* 0x00000015000b7c82 */ /* 0x000fe20008000000 */
[----:B------:R-:W-:Y:S01]  /*2830*/  UMOV UR8, UR18 ;  /* 0x0000001200087c82 */ /* 0x000fe20008000000 */
[----:B------:R-:W-:Y:S01]  /*2840*/  UMOV UR9, UR19 ;  /* 0x0000001300097c82 */ /* 0x000fe20008000000 */
[----:B------:R-:W-:-:S06]  /*2850*/  UMOV UR7, UR25 ;  /* 0x0000001900077c82 */ /* 0x000fcc0008000000 */
[----:B------:R-:W3:Y:S01]  /*2860*/  @P0 S2R R7, SR_CTAID.X ;  /* 0x0000000000070919 */ /* 0x000ee20000002500 */
[----:B------:R-:W3:Y:S08]  /*2870*/  @P0 LDC R6, c[0x0][0x390] ;  /* 0x0000e400ff060b82 */ /* 0x000ef00000000800 */
[----:B------:R-:W4:Y:S01]  /*2880*/  @P0 LDC.64 R12, c[0x0][0x3a0] ;  /* 0x0000e800ff0c0b82 */ /* 0x000f220000000a00 */
[----:B---3--:R-:W-:Y:S01]  /*2890*/  @P0 IMAD R15, R6, UR12, R7 ;  /* 0x0000000c060f0c24 */ /* 0x008fe2000f8e0207 */
[----:B------:R-:W-:Y:S01]  /*28a0*/  UIADD3 UR12, UPT, UPT, UR12, 0x1, URZ ;  /* 0x000000010c0c7890 */ /* 0x000fe2000fffe0ff */
[----:B--2---:R-:W-:Y:S01]  /*28b0*/  IMAD.U32 R6, RZ, RZ, UR6 ;  /* 0x00000006ff067e24 */ /* 0x004fe2000f8e00ff */
[----:B------:R-:W-:Y:S01]  /*28c0*/  UMOV UR6, UR24 ;  /* 0x0000001800067c82 */ /* 0x000fe20008000000 */
[----:B----4-:R-:W-:-:S05]  /*28d0*/  @P0 IMAD.WIDE R12, R15, 0x4, R12 ;  /* 0x000000040f0c0825 */ /* 0x010fca00078e020c */
[----:B-1----:R1:W-:Y:S01]  /*28e0*/  @P0 STG.E desc[UR30][R12.64], R26 ;  /* 0x0000001a0c000986 */ /* 0x0023e2000c10191e */
[----:B------:R-:W-:-:S13]  /*28f0*/  ISETP.NE.AND P0, PT, R6, UR12, PT ;  /* 0x0000000c06007c0c */ /* 0x000fda000bf05270 */
[----:B-1----:R-:W-:Y:S05]  /*2900*/  @P0 BRA `(.L_x_19) ;  /* 0xffffffdc00380947 */ /* 0x002fea000383ffff */
[----:B------:R-:W-:Y:S05]  /*2910*/  EXIT ;  /* 0x000000000000794d */ /* 0x000fea0003800000 */
        .weak           $__internal_0_$__cuda_sm20_div_rn_f64_full
        .type           $__internal_0_$__cuda_sm20_div_rn_f64_full,@function
        .size           $__internal_0_$__cuda_sm20_div_rn_f64_full,(.L_x_52 - $__internal_0_$__cuda_sm20_div_rn_f64_full)
$__internal_0_$__cuda_sm20_div_rn_f64_full:
[C---:B------:R-:W-:Y:S01]  /*2920*/  FSETP.GEU.AND P0, PT, |R17|.reuse, 1.469367938527859385e-39, PT ;  /* 0x001000001100780b */ /* 0x040fe20003f0e200 */
[----:B------:R-:W-:Y:S01]  /*2930*/  IMAD.MOV.U32 R27, RZ, RZ, 0x1ca00000 ;  /* 0x1ca00000ff1b7424 */ /* 0x000fe200078e00ff */
[C---:B------:R-:W-:Y:S01]  /*2940*/  LOP3.LUT R12, R17.reuse, 0x800fffff, RZ, 0xc0, !PT ;  /* 0x800fffff110c7812 */ /* 0x040fe200078ec0ff */
[----:B------:R-:W-:Y:S01]  /*2950*/  IMAD.MOV.U32 R18, RZ, RZ, R14 ;  /* 0x000000ffff127224 */ /* 0x000fe200078e000e */
[----:B------:R-:W-:Y:S02]  /*2960*/  LOP3.LUT R29, R17, 0x7ff00000, RZ, 0xc0, !PT ;  /* 0x7ff00000111d7812 */ /* 0x000fe400078ec0ff */
[----:B------:R-:W-:Y:S02]  /*2970*/  LOP3.LUT R28, R15, 0x7ff00000, RZ, 0xc0, !PT ;  /* 0x7ff000000f1c7812 */ /* 0x000fe400078ec0ff */
[----:B------:R-:W-:Y:S01]  /*2980*/  LOP3.LUT R13, R12, 0x3ff00000, RZ, 0xfc, !PT ;  /* 0x3ff000000c0d7812 */ /* 0x000fe200078efcff */
[----:B------:R-:W-:Y:S01]  /*2990*/  IMAD.MOV.U32 R12, RZ, RZ, R16 ;  /* 0x000000ffff0c7224 */ /* 0x000fe200078e0010 */
[----:B------:R-:W-:-:S03]  /*29a0*/  ISETP.GE.U32.AND P1, PT, R28, R29, PT ;  /* 0x0000001d1c00720c */ /* 0x000fc60003f26070 */
[----:B------:R-:W-:Y:S01]  /*29b0*/  @!P0 DMUL R12, R16, 8.98846567431157953865e+307 ;  /* 0x7fe00000100c8828 */ /* 0x000fe20000000000 */
[----:B------:R-:W-:Y:S02]  /*29c0*/  SEL R19, R27, 0x63400000, !P1 ;  /* 0x634000001b137807 */ /* 0x000fe40004800000 */
[----:B------:R-:W-:Y:S02]  /*29d0*/  FSETP.GEU.AND P1, PT, |R15|, 1.469367938527859385e-39, PT ;  /* 0x001000000f00780b */ /* 0x000fe40003f2e200 */
[----:B------:R-:W-:Y:S01]  /*29e0*/  LOP3.LUT R19, R19, 0x800fffff, R15, 0xf8, !PT ;  /* 0x800fffff13137812 */ /* 0x000fe200078ef80f */
[----:B------:R0:W1:Y:S10]  /*29f0*/  MUFU.RCP64H R21, R13 ;  /* 0x0000000d00157308 */ /* 0x0000740000001800 */
[----:B0-----:R-:W-:Y:S05]  /*2a00*/  @P1 BRA `(.L_x_20) ;  /* 0x0000000000201947 */ /* 0x001fea0003800000 */
[----:B------:R-:W-:-:S04]  /*2a10*/  LOP3.LUT R22, R17, 0x7ff00000, RZ, 0xc0, !PT ;  /* 0x7ff0000011167812 */ /* 0x000fc800078ec0ff */
[----:B------:R-:W-:Y:S01]  /*2a20*/  ISETP.GE.U32.AND P1, PT, R28, R22, PT ;  /* 0x000000161c00720c */ /* 0x000fe20003f26070 */
[----:B------:R-:W-:-:S03]  /*2a30*/  IMAD.MOV.U32 R22, RZ, RZ, RZ ;  /* 0x000000ffff167224 */ /* 0x000fc600078e00ff */
[----:B------:R-:W-:-:S04]  /*2a40*/  SEL R23, R27, 0x63400000, !P1 ;  /* 0x634000001b177807 */ /* 0x000fc80004800000 */
[----:B------:R-:W-:-:S04]  /*2a50*/  LOP3.LUT R23, R23, 0x80000000, R15, 0xf8, !PT ;  /* 0x8000000017177812 */ /* 0x000fc800078ef80f */
[----:B------:R-:W-:-:S06]  /*2a60*/  LOP3.LUT R23, R23, 0x100000, RZ, 0xfc, !PT ;  /* 0x0010000017177812 */ /* 0x000fcc00078efcff */
[----:B------:R-:W-:-:S10]  /*2a70*/  DFMA R18, R18, 2, -R22 ;  /* 0x400000001212782b */ /* 0x000fd40000000816 */
[----:B------:R-:W-:-:S07]  /*2a80*/  LOP3.LUT R28, R19, 0x7ff00000, RZ, 0xc0, !PT ;  /* 0x7ff00000131c7812 */ /* 0x000fce00078ec0ff */
.L_x_20:
[----:B------:R-:W-:Y:S01]  /*2a90*/  IMAD.MOV.U32 R20, RZ, RZ, 0x1 ;  /* 0x00000001ff147424 */ /* 0x000fe200078e00ff */
[----:B------:R-:W-:-:S05]  /*2aa0*/  @!P0 LOP3.LUT R29, R13, 0x7ff00000, RZ, 0xc0, !PT ;  /* 0x7ff000000d1d8812 */ /* 0x000fca00078ec0ff */
[----:B-1----:R-:W-:-:S08]  /*2ab0*/  DFMA R22, R20, -R12, 1 ;  /* 0x3ff000001416742b */ /* 0x002fd0000000080c */
[----:B------:R-:W-:-:S08]  /*2ac0*/  DFMA R22, R22, R22, R22 ;  /* 0x000000161616722b */ /* 0x000fd00000000016 */
[----:B------:R-:W-:-:S08]  /*2ad0*/  DFMA R22, R20, R22, R20 ;  /* 0x000000161416722b */ /* 0x000fd00000000014 */
[----:B------:R-:W-:-:S08]  /*2ae0*/  DFMA R20, R22, -R12, 1 ;  /* 0x3ff000001614742b */ /* 0x000fd0000000080c */
[----:B------:R-:W-:-:S08]  /*2af0*/  DFMA R20, R22, R20, R22 ;  /* 0x000000141614722b */ /* 0x000fd00000000016 */
[----:B------:R-:W-:-:S08]  /*2b00*/  DMUL R22, R20, R18 ;  /* 0x0000001214167228 */ /* 0x000fd00000000000 */
[----:B------:R-:W-:-:S08]  /*2b10*/  DFMA R24, R22, -R12, R18 ;  /* 0x8000000c1618722b */ /* 0x000fd00000000012 */
[----:B------:R-:W-:Y:S01]  /*2b20*/  DFMA R24, R20, R24, R22 ;  /* 0x000000181418722b */ /* 0x000fe20000000016 */
[----:B------:R-:W-:-:S05]  /*2b30*/  VIADD R20, R28, 0xffffffff ;  /* 0xffffffff1c147836 */ /* 0x000fca0000000000 */
[----:B------:R-:W-:Y:S01]  /*2b40*/  ISETP.GT.U32.AND P0, PT, R20, 0x7feffffe, PT ;  /* 0x7feffffe1400780c */ /* 0x000fe20003f04070 */
[----:B------:R-:W-:-:S05]  /*2b50*/  VIADD R20, R29, 0xffffffff ;  /* 0xffffffff1d147836 */ /* 0x000fca0000000000 */
[----:B------:R-:W-:-:S13]  /*2b60*/  ISETP.GT.U32.OR P0, PT, R20, 0x7feffffe, P0 ;  /* 0x7feffffe1400780c */ /* 0x000fda0000704470 */
[----:B------:R-:W-:Y:S05]  /*2b70*/  @P0 BRA `(.L_x_21) ;  /* 0x0000000000700947 */ /* 0x000fea0003800000 */
[----:B------:R-:W-:Y:S02]  /*2b80*/  LOP3.LUT R20, R15, 0x7ff00000, RZ, 0xc0, !PT ;  /* 0x7ff000000f147812 */ /* 0x000fe400078ec0ff */
[----:B------:R-:W-:-:S04]  /*2b90*/  LOP3.LUT R15, R17, 0x7ff00000, RZ, 0xc0, !PT ;  /* 0x7ff00000110f7812 */ /* 0x000fc800078ec0ff */
[CC--:B------:R-:W-:Y:S02]  /*2ba0*/  VIADDMNMX R14, R20.reuse, -R15.reuse, 0xb9600000, !PT ;  /* 0xb9600000140e7446 */ /* 0x0c0fe4000780090f */
[----:B------:R-:W-:Y:S02]  /*2bb0*/  ISETP.GE.U32.AND P0, PT, R20, R15, PT ;  /* 0x0000000f1400720c */ /* 0x000fe40003f06070 */
[----:B------:R-:W-:Y:S02]  /*2bc0*/  VIMNMX R14, PT, PT, R14, 0x46a00000, PT ;  /* 0x46a000000e0e7848 */ /* 0x000fe40003fe0100 */
[----:B------:R-:W-:-:S05]  /*2bd0*/  SEL R27, R27, 0x63400000, !P0 ;  /* 0x634000001b1b7807 */ /* 0x000fca0004000000 */
[----:B------:R-:W-:Y:S02]  /*2be0*/  IMAD.IADD R22, R14, 0x1, -R27 ;  /* 0x000000010e167824 */ /* 0x000fe400078e0a1b */
[----:B------:R-:W-:Y:S02]  /*2bf0*/  IMAD.MOV.U32 R14, RZ, RZ, RZ ;  /* 0x000000ffff0e7224 */ /* 0x000fe400078e00ff */
[----:B------:R-:W-:-:S06]  /*2c00*/  VIADD R15, R22, 0x7fe00000 ;  /* 0x7fe00000160f7836 */ /* 0x000fcc0000000000 */
[----:B------:R-:W-:-:S10]  /*2c10*/  DMUL R20, R24, R14 ;  /* 0x0000000e18147228 */ /* 0x000fd40000000000 */
[----:B------:R-:W-:-:S13]  /*2c20*/  FSETP.GTU.AND P0, PT, |R21|, 1.469367938527859385e-39, PT ;  /* 0x001000001500780b */ /* 0x000fda0003f0c200 */
[----:B------:R-:W-:Y:S05]  /*2c30*/  @P0 BRA `(.L_x_22) ;  /* 0x0000000000940947 */ /* 0x000fea0003800000 */
[----:B------:R-:W-:Y:S01]  /*2c40*/  DFMA R12, R24, -R12, R18 ;  /* 0x8000000c180c722b */ /* 0x000fe20000000012 */
[----:B------:R-:W-:-:S09]  /*2c50*/  IMAD.MOV.U32 R14, RZ, RZ, RZ ;  /* 0x000000ffff0e7224 */ /* 0x000fd200078e00ff */
[C---:B------:R-:W-:Y:S02]  /*2c60*/  FSETP.NEU.AND P0, PT, R13.reuse, RZ, PT ;  /* 0x000000ff0d00720b */ /* 0x040fe40003f0d000 */
[----:B------:R-:W-:-:S04]  /*2c70*/  LOP3.LUT R17, R13, 0x80000000, R17, 0x48, !PT ;  /* 0x800000000d117812 */ /* 0x000fc800078e4811 */
[----:B------:R-:W-:-:S07]  /*2c80*/  LOP3.LUT R15, R17, R15, RZ, 0xfc, !PT ;  /* 0x0000000f110f7212 */ /* 0x000fce00078efcff */
[----:B------:R-:W-:Y:S05]  /*2c90*/  @!P0 BRA `(.L_x_22) ;  /* 0x00000000007c8947 */ /* 0x000fea0003800000 */
[----:B------:R-:W-:Y:S01]  /*2ca0*/  IMAD.MOV R13, RZ, RZ, -R22 ;  /* 0x000000ffff0d7224 */ /* 0x000fe200078e0a16 */
[----:B------:R-:W-:Y:S01]  /*2cb0*/  DMUL.RP R14, R24, R14 ;  /* 0x0000000e180e7228 */ /* 0x000fe20000008000 */
[----:B------:R-:W-:-:S06]  /*2cc0*/  IMAD.MOV.U32 R12, RZ, RZ, RZ ;  /* 0x000000ffff0c7224 */ /* 0x000fcc00078e00ff */
[----:B------:R-:W-:-:S03]  /*2cd0*/  DFMA R12, R20, -R12, R24 ;  /* 0x8000000c140c722b */ /* 0x000fc60000000018 */
[----:B------:R-:W-:-:S03]  /*2ce0*/  LOP3.LUT R17, R15, R17, RZ, 0x3c, !PT ;  /* 0x000000110f117212 */ /* 0x000fc600078e3cff */
[----:B------:R-:W-:-:S04]  /*2cf0*/  IADD3 R12, PT, PT, -R22, -0x43300000, RZ ;  /* 0xbcd00000160c7810 */ /* 0x000fc80007ffe1ff */
[----:B------:R-:W-:-:S04]  /*2d00*/  FSETP.NEU.AND P0, PT, |R13|, R12, PT ;  /* 0x0000000c0d00720b */ /* 0x000fc80003f0d200 */
[----:B------:R-:W-:Y:S02]  /*2d10*/  FSEL R20, R14, R20, !P0 ;  /* 0x000000140e147208 */ /* 0x000fe40004000000 */
[----:B------:R-:W-:Y:S01]  /*2d20*/  FSEL R21, R17, R21, !P0 ;  /* 0x0000001511157208 */ /* 0x000fe20004000000 */
[----:B------:R-:W-:Y:S06]  /*2d30*/  BRA `(.L_x_22) ;  /* 0x0000000000547947 */ /* 0x000fec0003800000 */
.L_x_21:
[----:B------:R-:W-:-:S14]  /*2d40*/  DSETP.NAN.AND P0, PT, R14, R14, PT ;  /* 0x0000000e0e00722a */ /* 0x000fdc0003f08000 */
[----:B------:R-:W-:Y:S05]  /*2d50*/  @P0 BRA `(.L_x_23) ;  /* 0x0000000000440947 */ /* 0x000fea0003800000 */
[----:B------:R-:W-:-:S14]  /*2d60*/  DSETP.NAN.AND P0, PT, R16, R16, PT ;  /* 0x000000101000722a */ /* 0x000fdc0003f08000 */
[----:B------:R-:W-:Y:S05]  /*2d70*/  @P0 BRA `(.L_x_24) ;  /* 0x0000000000300947 */ /* 0x000fea0003800000 */
[----:B------:R-:W-:Y:S01]  /*2d80*/  ISETP.NE.AND P0, PT, R28, R29, PT ;  /* 0x0000001d1c00720c */ /* 0x000fe20003f05270 */
[----:B------:R-:W-:Y:S02]  /*2d90*/  IMAD.MOV.U32 R20, RZ, RZ, 0x0 ;  /* 0x00000000ff147424 */ /* 0x000fe400078e00ff */
[----:B------:R-:W-:-:S10]  /*2da0*/  IMAD.MOV.U32 R21, RZ, RZ, -0x80000 ;  /* 0xfff80000ff157424 */ /* 0x000fd400078e00ff */
[----:B------:R-:W-:Y:S05]  /*2db0*/  @!P0 BRA `(.L_x_22) ;  /* 0x0000000000348947 */ /* 0x000fea0003800000 */
[----:B------:R-:W-:Y:S02]  /*2dc0*/  ISETP.NE.AND P0, PT, R28, 0x7ff00000, PT ;  /* 0x7ff000001c00780c */ /* 0x000fe40003f05270 */
[----:B------:R-:W-:Y:S02]  /*2dd0*/  LOP3.LUT R21, R15, 0x80000000, R17, 0x48, !PT ;  /* 0x800000000f157812 */ /* 0x000fe400078e4811 */
[----:B------:R-:W-:-:S13]  /*2de0*/  ISETP.EQ.OR P0, PT, R29, RZ, !P0 ;  /* 0x000000ff1d00720c */ /* 0x000fda0004702670 */
[----:B------:R-:W-:Y:S01]  /*2df0*/  @P0 LOP3.LUT R12, R21, 0x7ff00000, RZ, 0xfc, !PT ;  /* 0x7ff00000150c0812 */ /* 0x000fe200078efcff */
[----:B------:R-:W-:Y:S02]  /*2e00*/  @!P0 IMAD.MOV.U32 R20, RZ, RZ, RZ ;  /* 0x000000ffff148224 */ /* 0x000fe400078e00ff */
[----:B------:R-:W-:Y:S02]  /*2e10*/  @P0 IMAD.MOV.U32 R20, RZ, RZ, RZ ;  /* 0x000000ffff140224 */ /* 0x000fe400078e00ff */
[----:B------:R-:W-:Y:S01]  /*2e20*/  @P0 IMAD.MOV.U32 R21, RZ, RZ, R12 ;  /* 0x000000ffff150224 */ /* 0x000fe200078e000c */
[----:B------:R-:W-:Y:S06]  /*2e30*/  BRA `(.L_x_22) ;  /* 0x0000000000147947 */ /* 0x000fec0003800000 */
.L_x_24:
[----:B------:R-:W-:Y:S01]  /*2e40*/  LOP3.LUT R21, R17, 0x80000, RZ, 0xfc, !PT ;  /* 0x0008000011157812 */ /* 0x000fe200078efcff */
[----:B------:R-:W-:Y:S01]  /*2e50*/  IMAD.MOV.U32 R20, RZ, RZ, R16 ;  /* 0x000000ffff147224 */ /* 0x000fe200078e0010 */
[----:B------:R-:W-:Y:S06]  /*2e60*/  BRA `(.L_x_22) ;  /* 0x0000000000087947 */ /* 0x000fec0003800000 */
.L_x_23:
[----:B------:R-:W-:Y:S01]  /*2e70*/  LOP3.LUT R21, R15, 0x80000, RZ, 0xfc, !PT ;  /* 0x000800000f157812 */ /* 0x000fe200078efcff */
[----:B------:R-:W-:-:S07]  /*2e80*/  IMAD.MOV.U32 R20, RZ, RZ, R14 ;  /* 0x000000ffff147224 */ /* 0x000fce00078e000e */
.L_x_22:
[----:B------:R-:W-:Y:S02]  /*2e90*/  IMAD.MOV.U32 R12, RZ, RZ, R6 ;  /* 0x000000ffff0c7224 */ /* 0x000fe400078e0006 */
[----:B------:R-:W-:-:S04]  /*2ea0*/  IMAD.MOV.U32 R13, RZ, RZ, 0x0 ;  /* 0x00000000ff0d7424 */ /* 0x000fc800078e00ff */
[----:B------:R-:W-:Y:S05]  /*2eb0*/  RET.REL.NODEC R12 `(ehlers_itrend_many_series_one_param_f32) ;  /* 0xffffffd00c507950 */ /* 0x000fea0003c3ffff */
.L_x_25:
[----:B------:R-:W-:-:S00]  /*2ec0*/  BRA `(.L_x_25) ;  /* 0xfffffffc00fc7947 */ /* 0x000fc0000383ffff */
[----:B------:R-:W-:-:S00]  /*2ed0*/  NOP ;  /* 0x0000000000007918 */ /* 0x000fc00000000000 */
        /* <DEDUP_REMOVED lines=10> */
.L_x_52:


//--------------------- .text.ehlers_itrend_batch_f32 --------------------------
	.section	.text.ehlers_itrend_batch_f32,"ax",@progbits
	.align	128
        .global         ehlers_itrend_batch_f32
        .type           ehlers_itrend_batch_f32,@function
        .size           ehlers_itrend_batch_f32,(.L_x_53 - ehlers_itrend_batch_f32)
        .other          ehlers_itrend_batch_f32,@"STO_CUDA_ENTRY STV_DEFAULT"
ehlers_itrend_batch_f32:
.text.ehlers_itrend_batch_f32:
[----:B------:R-:W0:Y:S01]  /*0000*/  LDC R1, c[0x0][0x37c] ;  /* 0x0000df00ff017b82 */ /* 0x000e220000000800 */
[----:B------:R-:W1:Y:S07]  /*0010*/  S2R R7, SR_CTAID.X ;  /* 0x0000000000077919 */ /* 0x000e6e0000002500 */
[----:B------:R-:W2:Y:S01]  /*0020*/  LDC R13, c[0x0][0x398] ;  /* 0x0000e600ff0d7b82 */ /* 0x000ea20000000800 */
[----:B------:R-:W1:Y:S01]  /*0030*/  LDCU UR4, c[0x0][0x3a0] ;  /* 0x00007400ff0477ac */ /* 0x000e620008000800 */
[----:B0-----:R-:W-:-:S05]  /*0040*/  VIADD R1, R1, 0xffffff38 ;  /* 0xffffff3801017836 */ /* 0x001fca0000000000 */
[C---:B------:R-:W-:Y:S02]  /*0050*/  R2UR UR24, R1.reuse ;  /* 0x00000000011872ca */ /* 0x040fe400000e0000 */
[----:B------:R-:W-:Y:S02]  /*0060*/  R2UR UR32, R1 ;  /* 0x00000000012072ca */ /* 0x000fe400000e0000 */
[----:B-1----:R-:W-:-:S04]  /*0070*/  ISETP.GE.AND P0, PT, R7, UR4, PT ;  /* 0x0000000407007c0c */ /* 0x002fc8000bf06270 */
[----:B--2---:R-:W-:-:S13]  /*0080*/  ISETP.LT.OR P0, PT, R13, 0x1, P0 ;  /* 0x000000010d00780c */ /* 0x004fda0000701670 */
[----:B------:R-:W-:Y:S05]  /*0090*/  @P0 EXIT ;  /* 0x000000000000094d */ /* 0x000fea0003800000 */
[----:B------:R-:W0:Y:S01]  /*00a0*/  LDC.64 R2, c[0x0][0x388] ;  /* 0x0000e200ff027b82 */ /* 0x000e220000000a00 */
[----:B------:R-:W1:Y:S01]  /*00b0*/  LDCU.64 UR30, c[0x0][0x358] ;  /* 0x00006b00ff1e77ac */ /* 0x000e620008000a00 */
[----:B------:R-:W2:Y:S06]  /*00c0*/  LDCU UR4, c[0x0][0x3a4] ;  /* 0x00007480ff0477ac */ /* 0x000eac0008000800 */
[----:B------:R-:W3:Y:S01]  /*00d0*/  LDC.64 R4, c[0x0][0x390] ;  /* 0x0000e400ff047b82 */ /* 0x000ee20000000a00 */
[----:B0-----:R-:W-:-:S06]  /*00e0*/  IMAD.WIDE.U32 R2, R7, 0x4, R2 ;  /* 0x0000000407027825 */ /* 0x001fcc00078e0002 */
[----:B-1----:R-:W4:Y:S01]  /*00f0*/  LDG.E.CONSTANT R2, desc[UR30][R2.64] ;  /* 0x0000001e02027981 */ /* 0x002f22000c1e9900 */
[----:B---3--:R-:W-:-:S05]  /*0100*/  IMAD.WIDE.U32 R4, R7, 0x4, R4 ;  /* 0x0000000407047825 */ /* 0x008fca00078e0004 */
[----:B------:R-:W3:Y:S01]  /*0110*/  LDG.E.CONSTANT R9, desc[UR30][R4.64] ;  /* 0x0000001e04097981 */ /* 0x000ee2000c1e9900 */
[----:B--2---:R-:W-:Y:S01]  /*0120*/  IMAD.U32 R0, RZ, RZ, UR4 ;  /* 0x00000004ff007e24 */ /* 0x004fe2000f8e00ff */
[----:B----4-:R-:W-:-:S13]  /*0130*/  R2UR UR33, R2 ;  /* 0x00000000022172ca */ /* 0x010fda00000e0000 */
[----:B---3--:R-:W-:-:S04]  /*0140*/  VIMNMX3 R0, R9, UR33, R0, PT ;  /* 0x0000002109007c0f */ /* 0x008fc8000b800100 */
[----:B------:R-:W-:-:S13]  /*0150*/  ISETP.GE.AND P0, PT, R0, 0x1, PT ;  /* 0x000000010000780c */ /* 0x000fda0003f06270 */
[----:B------:R-:W-:Y:S05]  /*0160*/  @!P0 EXIT ;  /* 0x000000000000894d */ /* 0x000fea0003800000 */
[----:B------:R-:W0:Y:S01]  /*0170*/  S2R R6, SR_TID.X ;  /* 0x0000000000067919 */ /* 0x000e220000002100 */
[----:B------:R-:W-:Y:S01]  /*0180*/  BSSY.RECONVERGENT B0, `(.L_x_26) ;  /* 0x000000f000007945 */ /* 0x000fe20003800200 */
[C---:B0-----:R-:W-:Y:S02]  /*0190*/  ISETP.GE.U32.AND P2, PT, R6.reuse, UR4, PT ;  /* 0x0000000406007c0c */ /* 0x041fe4000bf46070 */
        /* <DEDUP_REMOVED lines=8> */
.L_x_28:
[----:B------:R-:W-:Y:S02]  /*0220*/  IMAD R2, R3, 0x4, R0 ;  /* 0x0000000403027824 */ /* 0x000fe400078e0200 */
[----:B-1----:R-:W-:-:S03]  /*0230*/  IMAD.IADD R3, R4, 0x1, R3 ;  /* 0x0000000104037824 */ /* 0x002fc600078e0203 */
[----:B------:R0:W-:Y:S02]  /*0240*/  STS [R2], RZ ;  /* 0x000000ff02007388 */ /* 0x0001e40000000800 */
[----:B------:R-:W-:-:S13]  /*0250*/  ISETP.GE.AND P2, PT, R3, UR4, PT ;  /* 0x0000000403007c0c */ /* 0x000fda000bf46270 */
[----:B0-----:R-:W-:Y:S05]  /*0260*/  @!P2 BRA `(.L_x_28) ;  /* 0xfffffffc00eca947 */ /* 0x001fea000383ffff */
.L_x_27:
[----:B------:R-:W-:Y:S05]  /*0270*/  BSYNC.RECONVERGENT B0 ;  /* 0x0000000000007941 */ /* 0x000fea0003800200 */
.L_x_26:
[----:B------:R-:W-:Y:S06]  /*0280*/  BAR.SYNC.DEFER_BLOCKING 0x0 ;  /* 0x0000000000007b1d */ /* 0x000fec0000010000 */
[----:B------:R-:W-:Y:S04]  /*0290*/  BSSY.RECONVERGENT B0, `(.L_x_29) ;  /* 0x000000c000007945 */ /* 0x000fe80003800200 */
[----:B------:R-:W-:Y:S05]  /*02a0*/  @P0 BRA `(.L_x_30) ;  /* 0x0000000000280947 */ /* 0x000fea0003800000 */
[----:B------:R-:W0:Y:S01]  /*02b0*/  LDC R11, c[0x0][0x360] ;  /* 0x0000d800ff0b7b82 */ /* 0x000e220000000800 */
[----:B------:R-:W-:Y:S02]  /*02c0*/  IMAD.MOV.U32 R0, RZ, RZ, R6 ;  /* 0x000000ffff007224 */ /* 0x000fe400078e0006 */
[----:B------:R-:W-:-:S05]  /*02d0*/  IMAD.MOV.U32 R15, RZ, RZ, 0x7fffffff ;  /* 0x7fffffffff0f7424 */ /* 0x000fca00078e00ff */
[----:B------:R-:W1:Y:S02]  /*02e0*/  LDC.64 R4, c[0x0][0x3a8] ;  /* 0x0000ea00ff047b82 */ /* 0x000e640000000a00 */
.L_x_31:
[--C-:B--2---:R-:W-:Y:S02]  /*02f0*/  IMAD R3, R7, R13, R0.reuse ;  /* 0x0000000d07037224 */ /* 0x104fe400078e0200 */
[----:B0-----:R-:W-:Y:S02]  /*0300*/  IMAD.IADD R0, R11, 0x1, R0 ;  /* 0x000000010b007824 */ /* 0x001fe400078e0200 */
[----:B-1----:R-:W-:-:S03]  /*0310*/  IMAD.WIDE R2, R3, 0x4, R4 ;  /* 0x0000000403027825 */ /* 0x002fc600078e0204 */
[----:B------:R-:W-:Y:S02]  /*0320*/  ISETP.GE.AND P0, PT, R0, R13, PT ;  /* 0x0000000d0000720c */ /* 0x000fe40003f06270 */
[----:B------:R2:W-:Y:S11]  /*0330*/  STG.E desc[UR30][R2.64], R15 ;  /* 0x0000000f02007986 */ /* 0x0005f6000c10191e */
[----:B------:R-:W-:Y:S05]  /*0340*/  @!P0 BRA `(.L_x_31) ;  /* 0xfffffffc00e88947 */ /* 0x000fea000383ffff */
.L_x_30:
[----:B------:R-:W-:Y:S05]  /*0350*/  BSYNC.RECONVERGENT B0 ;  /* 0x0000000000007941 */ /* 0x000fea0003800200 */
.L_x_29:
[----:B------:R-:W-:Y:S06]  /*0360*/  BAR.SYNC.DEFER_BLOCKING 0x0 ;  /* 0x0000000000007b1d */ /* 0x000fec0000010000 */
[----:B------:R-:W-:Y:S05]  /*0370*/  @P1 EXIT ;  /* 0x000000000000194d */ /* 0x000fea0003800000 */
[----:B------:R0:W-:Y:S01]  /*0380*/  STL.64 [R1], RZ ;  /* 0x000000ff01007387 */ /* 0x0001e20000100a00 */
[----:B------:R-:W-:Y:S01]  /*0390*/  IMAD.MOV.U32 R0, RZ, RZ, RZ ;  /* 0x000000ffff007224 */ /* 0x000fe200078e00ff */
[----:B------:R-:W-:Y:S02]  /*03a0*/  CS2R R6, SRZ ;  /* 0x0000000000067805 */ /* 0x000fe4000001ff00 */
[----:B------:R-:W-:Y:S01]  /*03b0*/  CS2R R4, SRZ ;  /* 0x0000000000047805 */ /* 0x000fe2000001ff00 */
[----:B------:R0:W-:Y:S01]  /*03c0*/  STL.64 [R1+0x8], RZ ;  /* 0x000008ff01007387 */ /* 0x0001e20000100a00 */
[----:B--2---:R-:W-:Y:S02]  /*03d0*/  CS2R R2, SRZ ;  /* 0x0000000000027805 */ /* 0x004fe4000001ff00 */
[----:B------:R-:W-:Y:S01]  /*03e0*/  CS2R R10, SRZ ;  /* 0x00000000000a7805 */ /* 0x000fe2000001ff00 */
[----:B------:R-:W-:Y:S01]  /*03f0*/  UIADD3 UR24, UPT, UPT, UR24, 0x20, URZ ;  /* 0x0000002018187890 */ /* 0x000fe2000fffe0ff */
        /* <DEDUP_REMOVED lines=34> */
[----:B------:R0:W-:Y:S02]  /*0620*/  STL.64 [R1+0xc0], RZ ;  /* 0x0000c0ff01007387 */ /* 0x0001e40000100a00 */
.L_x_45:
[----:B-1----:R-:W1:Y:S02]  /*0630*/  LDCU.64 UR16, c[0x0][0x380] ;  /* 0x00007000ff1077ac */ /* 0x002e640008000a00 */
[----:B-1----:R-:W-:-:S06]  /*0640*/  UIMAD.WIDE.U32 UR18, UR12, 0x4, UR16 ;  /* 0x000000040c1278a5 */ /* 0x002fcc000f8e0010 */
[----:B--2---:R-:W-:Y:S02]  /*0650*/  IMAD.U32 R26, RZ, RZ, UR18 ;  /* 0x00000012ff1a7e24 */ /* 0x004fe4000f8e00ff */
[----:B------:R-:W-:-:S05]  /*0660*/  IMAD.U32 R27, RZ, RZ, UR19 ;  /* 0x00000013ff1b7e24 */ /* 0x000fca000f8e00ff */
[----:B------:R1:W5:Y:S01]  /*0670*/  LDG.E.CONSTANT R26, desc[UR30][R26.64] ;  /* 0x0000001e1a1a7981 */ /* 0x000362000c1e9900 */
[----:B------:R-:W2:Y:S01]  /*0680*/  MUFU.RCP64H R19, 10 ;  /* 0x4024000000137908 */ /* 0x000ea20000001800 */
[----:B------:R-:W-:Y:S01]  /*0690*/  UISETP.NE.AND UP0, UPT, UR12, URZ, UPT ;  /* 0x000000ff0c00728c */ /* 0x000fe2000bf05270 */
[----:B------:R-:W-:Y:S02]  /*06a0*/  CS2R R16, SRZ ;  /* 0x0000000000107805 */ /* 0x000fe4000001ff00 */
[----:B------:R-:W-:Y:S01]  /*06b0*/  CS2R R14, SRZ ;  /* 0x00000000000e7805 */ /* 0x000fe2000001ff00 */
[----:B------:R-:W-:Y:S01]  /*06c0*/  IMAD.MOV.U32 R12, RZ, RZ, 0x0 ;  /* 0x00000000ff0c7424 */ /* 0x000fe200078e00ff */
[----:B------:R-:W-:Y:S01]  /*06d0*/  UMOV UR22, UR4 ;  /* 0x0000000400167c82 */ /* 0x000fe20008000000 */
[----:B------:R-:W-:Y:S01]  /*06e0*/  IMAD.MOV.U32 R13, RZ, RZ, 0x40240000 ;  /* 0x40240000ff0d7424 */ /* 0x000fe200078e00ff */
[----:B------:R-:W-:Y:S01]  /*06f0*/  UMOV UR23, UR5 ;  /* 0x0000000500177c82 */ /* 0x000fe20008000000 */
[----:B------:R-:W-:Y:S01]  /*0700*/  IMAD.MOV.U32 R18, RZ, RZ, 0x1 ;  /* 0x00000001ff127424 */ /* 0x000fe200078e00ff */
[----:B------:R-:W-:Y:S01]  /*0710*/  UMOV UR16, URZ ;  /* 0x000000ff00107c82 */ /* 0x000fe20008000000 */
[----:B------:R-:W-:Y:S01]  /*0720*/  UMOV UR17, URZ ;  /* 0x000000ff00117c82 */ /* 0x000fe20008000000 */
[----:B------:R-:W-:Y:S01]  /*0730*/  UMOV UR4, UR14 ;  /* 0x0000000e00047c82 */ /* 0x000fe20008000000 */
[----:B------:R-:W-:Y:S01]  /*0740*/  UMOV UR5, UR15 ;  /* 0x0000000f00057c82 */ /* 0x000fe20008000000 */
[----:B-1----:R-:W-:Y:S05]  /*0750*/  BRA.U !UP0, `(.L_x_32) ;  /* 0x0000000108587547 */ /* 0x002fea000b800000 */
[----:B------:R-:W-:Y:S02]  /*0760*/  IMAD.U32 R20, RZ, RZ, UR18 ;  /* 0x00000012ff147e24 */ /* 0x000fe4000f8e00ff */
[----:B------:R-:W-:-:S05]  /*0770*/  IMAD.U32 R21, RZ, RZ, UR19 ;  /* 0x00000013ff157e24 */ /* 0x000fca000f8e00ff */
[----:B------:R-:W3:Y:S01]  /*0780*/  LDG.E.CONSTANT R20, desc[UR30][R20.64+-0x4] ;  /* 0xfffffc1e14147981 */ /* 0x000ee2000c1e9900 */
[----:B------:R-:W-:Y:S01]  /*0790*/  UISETP.NE.AND UP0, UPT, UR12, 0x1, UPT ;  /* 0x000000010c00788c */ /* 0x000fe2000bf05270 */
[----:B---3--:R-:W1:Y:S02]  /*07a0*/  F2F.F64.F32 R16, R20 ;  /* 0x0000001400107310 */ /* 0x008e640000201800 */
[----:B-1----:R-:W-:-:S06]  /*07b0*/  DMUL R16, R16, 3 ;  /* 0x4008000010107828 */ /* 0x002fcc0000000000 */
[----:B------:R-:W-:Y:S05]  /*07c0*/  BRA.U !UP0, `(.L_x_32) ;  /* 0x00000001083c7547 */ /* 0x000fea000b800000 */
[----:B------:R-:W-:Y:S01]  /*07d0*/  UISETP.GE.U32.AND UP0, UPT, UR12, 0x3, UPT ;  /* 0x000000030c00788c */ /* 0x000fe2000bf06070 */
[----:B------:R-:W-:Y:S02]  /*07e0*/  IMAD.U32 R22, RZ, RZ, UR18 ;  /* 0x00000012ff167e24 */ /* 0x000fe4000f8e00ff */
[----:B------:R-:W-:-:S03]  /*07f0*/  IMAD.U32 R23, RZ, RZ, UR19 ;  /* 0x00000013ff177e24 */ /* 0x000fc6000f8e00ff */
[----:B------:R-:W-:Y:S01]  /*0800*/  PLOP3.LUT P0, PT, PT, PT, UP0, 0x80, 0x8 ;  /* 0x000000000008781c */ /* 0x000fe20003f0f008 */
[----:B------:R-:W-:Y:S02]  /*0810*/  IMAD.U32 R20, RZ, RZ, UR18 ;  /* 0x00000012ff147e24 */ /* 0x000fe4000f8e00ff */
[----:B------:R-:W-:-:S05]  /*0820*/  IMAD.U32 R21, RZ, RZ, UR19 ;  /* 0x00000013ff157e24 */ /* 0x000fca000f8e00ff */
[----:B------:R-:W3:Y:S05]  /*0830*/  LDG.E.CONSTANT R20, desc[UR30][R20.64+-0x8] ;  /* 0xfffff81e14147981 */ /* 0x000eea000c1e9900 */
[----:B------:R-:W4:Y:S02]  /*0840*/  @P0 LDG.E.CONSTANT R22, desc[UR30][R22.64+-0xc] ;  /* 0xfffff41e16160981 */ /* 0x000f24000c1e9900 */
[----:B----4-:R-:W1:Y:S08]  /*0850*/  @P0 F2F.F64.F32 R24, R22 ;  /* 0x0000001600180310 */ /* 0x010e700000201800 */
[----:B---3--:R-:W3:Y:S01]  /*0860*/  F2F.F64.F32 R14, R20 ;  /* 0x00000014000e7310 */ /* 0x008ee20000201800 */
[----:B-1----:R-:W-:-:S02]  /*0870*/  @P0 R2UR UR14, R24 ;  /* 0x00000000180e02ca */ /* 0x002fc400000e0000 */
[----:B------:R-:W-:Y:S01]  /*0880*/  @P0 R2UR UR15, R25 ;  /* 0x00000000190f02ca */ /* 0x000fe200000e0000 */
[----:B---3--:R-:W-:-:S10]  /*0890*/  DADD R14, R14, R14 ;  /* 0x000000000e0e7229 */ /* 0x008fd4000000000e */
[----:B------:R-:W-:Y:S02]  /*08a0*/  @UP0 UMOV UR16, UR14 ;  /* 0x0000000e00100c82 */ /* 0x000fe40008000000 */
[----:B------:R-:W-:-:S05]  /*08b0*/  @UP0 UMOV UR17, UR15 ;  /* 0x0000000f00110c82 */ /* 0x000fca0008000000 */
.L_x_32:
[----:B--2---:R-:W-:Y:S01]  /*08c0*/  DFMA R22, R18, -R12, 1 ;  /* 0x3ff000001216742b */ /* 0x004fe2000000080c */
[----:B-----5:R-:W1:Y:S07]  /*08d0*/  F2F.F64.F32 R20, R26 ;  /* 0x0000001a00147310 */ /* 0x020e6e0000201800 */
[----:B------:R-:W-:-:S08]  /*08e0*/  DFMA R22, R22, R22, R22 ;  /* 0x000000161616722b */ /* 0x000fd00000000016 */
[----:B------:R-:W-:Y:S02]  /*08f0*/  DFMA R18, R18, R22, R18 ;  /* 0x000000161212722b */ /* 0x000fe40000000012 */
[----:B-1----:R-:W-:-:S06]  /*0900*/  DFMA R16, R20, 4, R16 ;  /* 0x401000001410782b */ /* 0x002fcc0000000010 */
[----:B------:R-:W-:Y:S02]  /*0910*/  DFMA R12, R18, -R12, 1 ;  /* 0x3ff00000120c742b */ /* 0x000fe4000000080c */
[----:B------:R-:W-:-:S06]  /*0920*/  DADD R14, R16, R14 ;  /* 0x00000000100e7229 */ /* 0x000fcc000000000e */
[----:B------:R-:W-:Y:S02]  /*0930*/  DFMA R12, R18, R12, R18 ;  /* 0x0000000c120c722b */ /* 0x000fe40000000012 */
[----:B------:R-:W-:-:S08]  /*0940*/  DADD R18, R14, UR16 ;  /* 0x000000100e127e29 */ /* 0x000fd00008000000 */
[----:B------:R-:W-:Y:S02]  /*0950*/  DMUL R14, R18, R12 ;  /* 0x0000000c120e7228 */ /* 0x000fe40000000000 */
[----:B------:R-:W-:-:S06]  /*0960*/  FSETP.GEU.AND P1, PT, |R19|, 6.5827683646048100446e-37, PT ;  /* 0x036000001300780b */ /* 0x000fcc0003f2e200 */
        /* <DEDUP_REMOVED lines=10> */
[----:B0-----:R-:W-:Y:S05]  /*0a10*/  CALL.REL.NOINC `($__internal_1_$__cuda_sm20_div_rn_f64_full) ;  /* 0x0000001c00e87944 */ /* 0x001fea0003c00000 */
[----:B------:R-:W-:Y:S02]  /*0a20*/  IMAD.MOV.U32 R12, RZ, RZ, R20 ;  /* 0x000000ffff0c7224 */ /* 0x000fe400078e0014 */
[----:B------:R-:W-:-:S07]  /*0a30*/  IMAD.MOV.U32 R13, RZ, RZ, R21 ;  /* 0x000000ffff0d7224 */ /* 0x000fce00078e0015 */
.L_x_33:
[----:B------:R-:W-:Y:S01]  /*0a40*/  UIADD3 UR17, UPT, UPT, UR13, 0x5, URZ ;  /* 0x000000050d117890 */ /* 0x000fe2000fffe0ff */
[----:B------:R-:W1:Y:S01]  /*0a50*/  F2F.F32.F64 R12, R12 ;  /* 0x0000000c000c7310 */ /* 0x000e620000301000 */
        /* <DEDUP_REMOVED lines=13> */
[----:B-1----:R1:W-:Y:S01]  /*0b30*/  STL [UR34], R12 ;  /* 0x0000000cff007987 */ /* 0x0023e20008100822 */
[----:B------:R-:W-:-:S02]  /*0b40*/  UIMAD UR25, UR16, -0x7, UR17 ;  /* 0xfffffff9101978a4 */ /* 0x000fc4000f8e0211 */
[----:B------:R-:W-:Y:S02]  /*0b50*/  UIMAD.WIDE UR28, UR19, -0x6db6db6d, UR18 ;  /* 0x92492493131c78a5 */ /* 0x000fe4000f8e0212 */
[----:B------:R-:W-:Y:S02]  /*0b60*/  ULEA.HI.SX32 UR14, UR27, UR14, 0x1e ;  /* 0x0000000e1b0e7291 */ /* 0x000fe4000f8ff2ff */
        /* <DEDUP_REMOVED lines=11> */
[----:B------:R-:W1:Y:S01]  /*0c20*/  LDL R8, [UR15] ;  /* 0x0000000fff087983 */ /* 0x000e620008100800 */
        /* <DEDUP_REMOVED lines=26> */
[----:B--2---:R-:W2:Y:S08]  /*0dd0*/  F2F.F64.F32 R14, R18 ;  /* 0x00000012000e7310 */ /* 0x004eb00000201800 */
[----:B-1----:R-:W1:Y:S01]  /*0de0*/  F2F.F64.F32 R12, R8 ;  /* 0x00000008000c7310 */ /* 0x002e620000201800 */
[----:B--2---:R-:W-:-:S07]  /*0df0*/  DMUL R16, R14, UR26 ;  /* 0x0000001a0e107c28 */ /* 0x004fce0008000000 */
[----:B---3--:R-:W2:Y:S01]  /*0e00*/  F2F.F64.F32 R14, R19 ;  /* 0x00000013000e7310 */ /* 0x008ea20000201800 */
[----:B-1----:R-:W-:-:S07]  /*0e10*/  DFMA R16, R12, UR28, R16 ;  /* 0x0000001c0c107c2b */ /* 0x002fce0008000010 */
[----:B----4-:R-:W1:Y:S01]  /*0e20*/  F2F.F64.F32 R12, R20 ;  /* 0x00000014000c7310 */ /* 0x010e620000201800 */
[----:B--2---:R-:W-:-:S08]  /*0e30*/  DFMA R14, R14, -UR34, R16 ;  /* 0x800000220e0e7c2b */ /* 0x004fd00008000010 */
[----:B-1----:R-:W-:-:S08]  /*0e40*/  DFMA R12, R12, -UR36, R14 ;  /* 0x800000240c0c7c2b */ /* 0x002fd0000800000e */
        /* <DEDUP_REMOVED lines=18> */
[----:B------:R-:W3:Y:S04]  /*0f70*/  LDL.64 R18, [UR25+0x58] ;  /* 0x00005819ff127983 */ /* 0x000ee80008100a00 */
[----:B------:R-:W4:Y:S04]  /*0f80*/  LDL.64 R14, [UR18+0x58] ;  /* 0x00005812ff0e7983 */ /* 0x000f280008100a00 */
[----:B-1----:R-:W5:Y:S04]  /*0f90*/  LDL.64 R16, [UR19+0x58] ;  /* 0x00005813ff107983 */ /* 0x002f680008100a00 */
[----:B------:R-:W2:Y:S04]  /*0fa0*/  LDL.64 R24, [UR25+0x90] ;  /* 0x00009019ff187983 */ /* 0x000ea80008100a00 */
[----:B------:R-:W2:Y:S04]  /*0fb0*/  LDL.64 R20, [UR14+0x58] ;  /* 0x0000580eff147983 */ /* 0x000ea80008100a00 */
[----:B------:R-:W2:Y:S01]  /*0fc0*/  LDL.64 R22, [UR14+0x90] ;  /* 0x0000900eff167983 */ /* 0x000ea20008100a00 */
[----:B---3--:R-:W-:-:S08]  /*0fd0*/  DMUL R18, R18, UR26 ;  /* 0x0000001a12127c28 */ /* 0x008fd00008000000 */
[----:B----4-:R-:W-:Y:S01]  /*0fe0*/  DFMA R18, R14, UR28, R18 ;  /* 0x0000001c0e127c2b */ /* 0x010fe20008000012 */
[----:B------:R-:W3:Y:S07]  /*0ff0*/  LDL.64 R14, [UR18+0x90] ;  /* 0x00009012ff0e7983 */ /* 0x000eee0008100a00 */
[----:B-----5:R-:W-:Y:S02]  /*1000*/  DFMA R16, R16, -UR34, R18 ;  /* 0x8000002210107c2b */ /* 0x020fe40008000012 */
[----:B------:R-:W4:Y:S01]  /*1010*/  LDL.64 R18, [UR19+0x90] ;  /* 0x00009013ff127983 */ /* 0x000f220008100a00 */
[----:B--2---:R-:W-:-:S05]  /*1020*/  DMUL R24, R24, UR26 ;  /* 0x0000001a18187c28 */ /* 0x004fca0008000000 */
[----:B------:R-:W-:Y:S01]  /*1030*/  DFMA R16, R20, -UR36, R16 ;  /* 0x8000002414107c2b */ /* 0x000fe20008000010 */
[----:B------:R-:W-:Y:S01]  /*1040*/  UMOV UR14, 0x9999999a ;  /* 0x9999999a000e7882 */ /* 0x000fe20000000000 */
[----:B------:R-:W-:-:S06]  /*1050*/  UMOV UR15, 0x3fc99999 ;  /* 0x3fc99999000f7882 */ /* 0x000fcc0000000000 */
[----:B------:R-:W-:Y:S01]  /*1060*/  DFMA R16, R30, R16, R12 ;  /* 0x000000101e10722b */ /* 0x000fe2000000000c */
[----:B------:R-:W-:Y:S02]  /*1070*/  IMAD.MOV.U32 R12, RZ, RZ, -0x66666666 ;  /* 0x9999999aff0c7424 */ /* 0x000fe400078e00ff */
[----:B------:R-:W-:-:S05]  /*1080*/  IMAD.MOV.U32 R13, RZ, RZ, 0x3fe99999 ;  /* 0x3fe99999ff0d7424 */ /* 0x000fca00078e00ff */
[----:B------:R-:W-:-:S08]  /*1090*/  DMUL R16, R16, UR14 ;  /* 0x0000000e10107c28 */ /* 0x000fd00008000000 */
[----:B------:R-:W-:-:S10]  /*10a0*/  DFMA R16, R12, UR8, R16 ;  /* 0x000000080c107c2b */ /* 0x000fd40008000010 */
[----:B------:R-:W-:Y:S02]  /*10b0*/  R2UR UR16, R16 ;  /* 0x00000000101072ca */ /* 0x000fe400000e0000 */
[----:B------:R-:W-:-:S11]  /*10c0*/  R2UR UR17, R17 ;  /* 0x00000000111172ca */ /* 0x000fd600000e0000 */
[----:B------:R-:W-:Y:S02]  /*10d0*/  IMAD.U32 R16, RZ, RZ, UR16 ;  /* 0x00000010ff107e24 */ /* 0x000fe4000f8e00ff */
[----:B------:R-:W-:Y:S01]  /*10e0*/  IMAD.U32 R17, RZ, RZ, UR17 ;  /* 0x00000011ff117e24 */ /* 0x000fe2000f8e00ff */
[----:B---3--:R-:W-:-:S08]  /*10f0*/  DFMA R14, R14, UR28, R24 ;  /* 0x0000001c0e0e7c2b */ /* 0x008fd00008000018 */
[----:B----4-:R-:W-:-:S08]  /*1100*/  DFMA R14, R18, -UR34, R14 ;  /* 0x80000022120e7c2b */ /* 0x010fd0000800000e */
        /* <DEDUP_REMOVED lines=24> */
[----:B------:R-:W1:Y:S01]  /*1290*/  MUFU.RCP64H R13, R7 ;  /* 0x00000007000d7308 */ /* 0x000e620000001800 */
[----:B------:R-:W-:Y:S01]  /*12a0*/  IMAD.MOV.U32 R12, RZ, RZ, 0x1 ;  /* 0x00000001ff0c7424 */ /* 0x000fe200078e00ff */
[----:B------:R-:W-:-:S05]  /*12b0*/  FSETP.GEU.AND P1, PT, |R5|, 6.5827683646048100446e-37, PT ;  /* 0x036000000500780b */ /* 0x000fca0003f2e200 */
[----:B-1----:R-:W-:-:S08]  /*12c0*/  DFMA R14, -R6, R12, 1 ;  /* 0x3ff00000060e742b */ /* 0x002fd0000000010c */
        /* <DEDUP_REMOVED lines=15> */
[----:B0-----:R-:W-:Y:S05]  /*13c0*/  CALL.REL.NOINC `($__internal_1_$__cuda_sm20_div_rn_f64_full) ;  /* 0x00000014007c7944 */ /* 0x001fea0003c00000 */
[----:B------:R-:W-:Y:S02]  /*13d0*/  IMAD.MOV.U32 R12, RZ, RZ, R20 ;  /* 0x000000ffff0c7224 */ /* 0x000fe400078e0014 */
[----:B------:R-:W-:-:S07]  /*13e0*/  IMAD.MOV.U32 R13, RZ, RZ, R21 ;  /* 0x000000ffff0d7224 */ /* 0x000fce00078e0015 */
.L_x_35:
[----:B------:R-:W-:Y:S02]  /*13f0*/  DSETP.GT.AND P0, PT, |R12|, 1, PT ;  /* 0x3ff000000c00742a */ /* 0x000fe40003f04200 */
[----:B------:R-:W-:-:S10]  /*1400*/  DADD R18, -RZ, |R12| ;  /* 0x00000000ff127229 */ /* 0x000fd4000000050c */
[----:B------:R-:W-:Y:S02]  /*1410*/  IMAD.MOV.U32 R14, RZ, RZ, R18 ;  /* 0x000000ffff0e7224 */ /* 0x000fe400078e0012 */
[----:B------:R-:W-:Y:S01]  /*1420*/  IMAD.MOV.U32 R15, RZ, RZ, R19 ;  /* 0x000000ffff0f7224 */ /* 0x000fe200078e0013 */
[----:B------:R-:W-:Y:S06]  /*1430*/  @!P0 BRA `(.L_x_36) ;  /* 0x0000000000208947 */ /* 0x000fec0003800000 */
[----:B------:R-:W1:Y:S01]  /*1440*/  MUFU.RCP64H R15, R19 ;  /* 0x00000013000f7308 */ /* 0x000e620000001800 */
[----:B------:R-:W-:Y:S01]  /*1450*/  IMAD.MOV.U32 R14, RZ, RZ, RZ ;  /* 0x000000ffff0e7224 */ /* 0x000fe200078e00ff */
[----:B------:R-:W-:-:S05]  /*1460*/  DSETP.NEU.AND P1, PT, |R12|, +INF , PT ;  /* 0x7ff000000c00742a */ /* 0x000fca0003f2d200 */
[----:B-1----:R-:W-:-:S08]  /*1470*/  DFMA R16, R14, -|R12|, 1 ;  /* 0x3ff000000e10742b */ /* 0x002fd00000000c0c */
[----:B------:R-:W-:-:S08]  /*1480*/  DFMA R16, R16, R16, R16 ;  /* 0x000000101010722b */ /* 0x000fd00000000010 */
[----:B------:R-:W-:-:S10]  /*1490*/  DFMA R16, R14, R16, R14 ;  /* 0x000000100e10722b */ /* 0x000fd4000000000e */
[----:B------:R-:W-:Y:S02]  /*14a0*/  FSEL R14, R16, RZ, P1 ;  /* 0x000000ff100e7208 */ /* 0x000fe40000800000 */
[----:B------:R-:W-:-:S07]  /*14b0*/  FSEL R15, R17, RZ, P1 ;  /* 0x000000ff110f7208 */ /* 0x000fce0000800000 */
.L_x_36:
        /* <DEDUP_REMOVED lines=67> */
[----:B------:R-:W1:Y:S02]  /*18f0*/  MUFU.RCP64H R13, R15 ;  /* 0x0000000f000d7308 */ /* 0x000e640000001800 */
[----:B-1----:R-:W-:-:S08]  /*1900*/  DFMA R16, -R14, R12, 1 ;  /* 0x3ff000000e10742b */ /* 0x002fd0000000010c */
        /* <DEDUP_REMOVED lines=15> */
[----:B0-----:R-:W-:Y:S05]  /*1a00*/  CALL.REL.NOINC `($__internal_1_$__cuda_sm20_div_rn_f64_full) ;  /* 0x0000000c00ec7944 */ /* 0x001fea0003c00000 */
[----:B------:R-:W-:Y:S02]  /*1a10*/  IMAD.MOV.U32 R12, RZ, RZ, R20 ;  /* 0x000000ffff0c7224 */ /* 0x000fe400078e0014 */
[----:B------:R-:W-:-:S07]  /*1a20*/  IMAD.MOV.U32 R13, RZ, RZ, R21 ;  /* 0x000000ffff0d7224 */ /* 0x000fce00078e0015 */
.L_x_34:
[C---:B------:R-:W-:Y:S01]  /*1a30*/  DMUL R14, R2.reuse, 1.5 ;  /* 0x3ff80000020e7828 */ /* 0x040fe20000000000 */
[----:B------:R-:W-:Y:S01]  /*1a40*/  UMOV UR8, 0xd70a3d71 ;  /* 0xd70a3d7100087882 */ /* 0x000fe20000000000 */
[----:B------:R-:W-:Y:S02]  /*1a50*/  UMOV UR9, 0x3fe570a3 ;  /* 0x3fe570a300097882 */ /* 0x000fe40000000000 */
[----:B------:R-:W-:Y:S01]  /*1a60*/  DMUL R16, R2, UR8 ;  /* 0x0000000802107c28 */ /* 0x000fe20008000000 */
[----:B------:R-:W-:Y:S01]  /*1a70*/  UMOV UR8, 0x9999999a ;  /* 0x9999999a00087882 */ /* 0x000fe20000000000 */
[----:B------:R-:W-:Y:S02]  /*1a80*/  UMOV UR9, 0x3fc99999 ;  /* 0x3fc9999900097882 */ /* 0x000fe40000000000 */
[----:B------:R-:W-:-:S06]  /*1a90*/  DSETP.GT.AND P0, PT, R12, R14, PT ;  /* 0x0000000e0c00722a */ /* 0x000fcc0003f04000 */
[----:B------:R-:W-:Y:S02]  /*1aa0*/  FSEL R12, R14, R12, P0 ;  /* 0x0000000c0e0c7208 */ /* 0x000fe40000000000 */
[----:B------:R-:W-:-:S06]  /*1ab0*/  FSEL R13, R15, R13, P0 ;  /* 0x0000000d0f0d7208 */ /* 0x000fcc0000000000 */
[----:B------:R-:W-:-:S06]  /*1ac0*/  DSETP.GEU.AND P0, PT, R12, R16, PT ;  /* 0x000000100c00722a */ /* 0x000fcc0003f0e000 */
[----:B------:R-:W-:Y:S01]  /*1ad0*/  FSEL R12, R16, R12, !P0 ;  /* 0x0000000c100c7208 */ /* 0x000fe20004000000 */
[----:B------:R-:W-:Y:S01]  /*1ae0*/  VIADD R16, R0, 0x1 ;  /* 0x0000000100107836 */ /* 0x000fe20000000000 */
[----:B------:R-:W-:-:S06]  /*1af0*/  FSEL R13, R17, R13, !P0 ;  /* 0x0000000d110d7208 */ /* 0x000fcc0004000000 */
[C---:B------:R-:W-:Y:S02]  /*1b00*/  DSETP.GT.AND P0, PT, R12.reuse, 50, PT ;  /* 0x404900000c00742a */ /* 0x040fe40003f04000 */
[----:B------:R-:W-:-:S04]  /*1b10*/  DSETP.GEU.AND P1, PT, R12, 6, PT ;  /* 0x401800000c00742a */ /* 0x000fc80003f2e000 */
[----:B------:R-:W-:Y:S02]  /*1b20*/  FSEL R12, R12, RZ, !P0 ;  /* 0x000000ff0c0c7208 */ /* 0x000fe40004000000 */
[----:B------:R-:W-:Y:S02]  /*1b30*/  FSEL R13, R13, 3.140625, !P0 ;  /* 0x404900000d0d7808 */ /* 0x000fe40004000000 */
[----:B------:R-:W-:Y:S02]  /*1b40*/  FSEL R12, R12, RZ, P1 ;  /* 0x000000ff0c0c7208 */ /* 0x000fe40000800000 */
[----:B------:R-:W-:Y:S02]  /*1b50*/  FSEL R13, R13, 2.375, P1 ;  /* 0x401800000d0d7808 */ /* 0x000fe40000800000 */
[----:B------:R-:W-:-:S04]  /*1b60*/  ISETP.GE.AND P1, PT, R16, R9, PT ;  /* 0x000000091000720c */ /* 0x000fc80003f26270 */
[----:B------:R-:W-:-:S08]  /*1b70*/  DADD R12, -R2, R12 ;  /* 0x00000000020c7229 */ /* 0x000fd0000000010c */
[----:B------:R-:W-:Y:S01]  /*1b80*/  DFMA R2, R12, UR8, R2 ;  /* 0x000000080c027c2b */ /* 0x000fe20008000002 */
[----:B------:R-:W-:Y:S01]  /*1b90*/  UMOV UR8, 0x51eb851f ;  /* 0x51eb851f00087882 */ /* 0x000fe20000000000 */
[----:B------:R-:W-:-:S06]  /*1ba0*/  UMOV UR9, 0x3fd51eb8 ;  /* 0x3fd51eb800097882 */ /* 0x000fcc0000000000 */
[----:B------:R-:W-:-:S08]  /*1bb0*/  DADD R12, R2, -R10 ;  /* 0x00000000020c7229 */ /* 0x000fd0000000080a */
[----:B------:R-:W-:Y:S02]  /*1bc0*/  DFMA R10, R12, UR8, R10 ;  /* 0x000000080c0a7c2b */ /* 0x000fe4000800000a */
[----:B------:R-:W1:Y:S01]  /*1bd0*/  S2R R12, SR_CgaCtaId ;  /* 0x00000000000c7919 */ /* 0x000e620000008800 */
[----:B------:R-:W-:-:S05]  /*1be0*/  MOV R13, 0x400 ;  /* 0x00000400000d7802 */ /* 0x000fca0000000f00 */
[----:B------:R-:W-:-:S10]  /*1bf0*/  DADD R14, R10, 0.5 ;  /* 0x3fe000000a0e7429 */ /* 0x000fd40000000000 */
[----:B------:R-:W2:Y:S08]  /*1c00*/  F2F.F32.F64 R14, R14 ;  /* 0x0000000e000e7310 */ /* 0x000eb00000301000 */
[----:B--2---:R2:W3:Y:S01]  /*1c10*/  F2I.FLOOR.NTZ R8, R14 ;  /* 0x0000000e00087305 */ /* 0x0044e20000207100 */
[----:B-1----:R-:W-:-:S05]  /*1c20*/  LEA R13, R12, R13, 0x18 ;  /* 0x0000000d0c0d7211 */ /* 0x002fca00078ec0ff */
[----:B------:R-:W-:Y:S01]  /*1c30*/  IMAD R19, R0, 0x4, R13 ;  /* 0x0000000400137824 */ /* 0x000fe200078e020d */
[----:B------:R-:W-:Y:S02]  /*1c40*/  SEL R0, R16, RZ, !P1 ;  /* 0x000000ff10007207 */ /* 0x000fe40004800000 */
[----:B------:R-:W-:Y:S02]  /*1c50*/  CS2R R16, SRZ ;  /* 0x0000000000107805 */ /* 0x000fe4000001ff00 */
[----:B------:R1:W-:Y:S01]  /*1c60*/  STS [R19], R26 ;  /* 0x0000001a13007388 */ /* 0x0003e20000000800 */
[----:B--2---:R-:W-:Y:S01]  /*1c70*/  IMAD.MOV.U32 R14, RZ, RZ, R0 ;  /* 0x000000ffff0e7224 */ /* 0x004fe200078e0000 */
[----:B---3--:R-:W-:-:S04]  /*1c80*/  VIMNMX R8, PT, PT, R8, 0x1, !PT ;  /* 0x0000000108087848 */ /* 0x008fc80007fe0100 */
[----:B------:R-:W-:-:S04]  /*1c90*/  VIMNMX R8, PT, PT, R9, R8, PT ;  /* 0x0000000809087248 */ /* 0x000fc80003fe0100 */
[C---:B------:R-:W-:Y:S02]  /*1ca0*/  ISETP.GE.U32.AND P2, PT, R8.reuse, 0x8, PT ;  /* 0x000000080800780c */ /* 0x040fe40003f46070 */
[----:B------:R-:W-:-:S11]  /*1cb0*/  LOP3.LUT P0, R12, R8, 0x7, RZ, 0xc0, !PT ;  /* 0x00000007080c7812 */ /* 0x000fd6000780c0ff */
[----:B-1----:R-:W-:Y:S05]  /*1cc0*/  @!P2 BRA `(.L_x_37) ;  /* 0x0000000000fca947 */ /* 0x002fea0003800000 */
[----:B------:R-:W-:Y:S01]  /*1cd0*/  LOP3.LUT R15, R8, 0x7ffffff8, RZ, 0xc0, !PT ;  /* 0x7ffffff8080f7812 */ /* 0x000fe200078ec0ff */
[----:B------:R-:W-:Y:S01]  /*1ce0*/  IMAD.MOV.U32 R14, RZ, RZ, R0 ;  /* 0x000000ffff0e7224 */ /* 0x000fe200078e0000 */
[----:B------:R-:W-:-:S03]  /*1cf0*/  CS2R R16, SRZ ;  /* 0x0000000000107805 */ /* 0x000fc6000001ff00 */
[----:B------:R-:W-:-:S07]  /*1d00*/  IMAD.MOV R15, RZ, RZ, -R15 ;  /* 0x000000ffff0f7224 */ /* 0x000fce00078e0a0f */
.L_x_38:
[----:B------:R-:W-:Y:S01]  /*1d10*/  ISETP.NE.AND P1, PT, R14, RZ, PT ;  /* 0x000000ff0e00720c */ /* 0x000fe20003f25270 */
[----:B------:R-:W-:-:S03]  /*1d20*/  VIADD R15, R15, 0x8 ;  /* 0x000000080f0f7836 */ /* 0x000fc60000000000 */
[----:B------:R-:W-:-:S05]  /*1d30*/  SEL R14, R9, R14, !P1 ;  /* 0x0000000e090e7207 */ /* 0x000fca0004800000 */
[----:B------:R-:W-:-:S05]  /*1d40*/  VIADD R18, R14, 0xffffffff ;  /* 0xffffffff0e127836 */ /* 0x000fca0000000000 */
[----:B------:R-:W-:-:S04]  /*1d50*/  ISETP.NE.AND P1, PT, R18, RZ, PT ;  /* 0x000000ff1200720c */ /* 0x000fc80003f25270 */
[----:B------:R-:W-:Y:S01]  /*1d60*/  SEL R20, R9, R18, !P1 ;  /* 0x0000001209147207 */ /* 0x000fe20004800000 */
[----:B------:R-:W-:-:S04]  /*1d70*/  IMAD R18, R14, 0x4, R13 ;  /* 0x000000040e127824 */ /* 0x000fc800078e020d */
[C---:B------:R-:W-:Y:S02]  /*1d80*/  VIADD R14, R20.reuse, 0xffffffff ;  /* 0xffffffff140e7836 */ /* 0x040fe40000000000 */
[----:B------:R-:W-:Y:S01]  /*1d90*/  IMAD R25, R20, 0x4, R13 ;  /* 0x0000000414197824 */ /* 0x000fe200078e020d */
[----:B------:R-:W1:Y:S02]  /*1da0*/  LDS R18, [R18+-0x4] ;  /* 0xfffffc0012127984 */ /* 0x000e640000000800 */
[----:B------:R-:W-:-:S03]  /*1db0*/  ISETP.NE.AND P1, PT, R14, RZ, PT ;  /* 0x000000ff0e00720c */ /* 0x000fc60003f25270 */
[----:B------:R-:W2:Y:S01]  /*1dc0*/  LDS R25, [R25+-0x4] ;  /* 0xfffffc0019197984 */ /* 0x000ea20000000800 */
[----:B------:R-:W-:-:S05]  /*1dd0*/  SEL R22, R9, R14, !P1 ;  /* 0x0000000e09167207 */ /* 0x000fca0004800000 */
[C---:B------:R-:W-:Y:S02]  /*1de0*/  VIADD R14, R22.reuse, 0xffffffff ;  /* 0xffffffff160e7836 */ /* 0x040fe40000000000 */
[----:B------:R-:W-:-:S03]  /*1df0*/  IMAD R29, R22, 0x4, R13 ;  /* 0x00000004161d7824 */ /* 0x000fc600078e020d */
[----:B------:R-:W-:-:S03]  /*1e00*/  ISETP.NE.AND P1, PT, R14, RZ, PT ;  /* 0x000000ff0e00720c */ /* 0x000fc60003f25270 */
[----:B------:R-:W-:Y:S01]  /*1e10*/  LDS R29, [R29+-0x4] ;  /* 0xfffffc001d1d7984 */ /* 0x000fe20000000800 */
[----:B------:R-:W-:-:S05]  /*1e20*/  SEL R20, R9, R14, !P1 ;  /* 0x0000000e09147207 */ /* 0x000fca0004800000 */
[C---:B------:R-:W-:Y:S02]  /*1e30*/  VIADD R14, R20.reuse, 0xffffffff ;  /* 0xffffffff140e7836 */ /* 0x040fe40000000000 */
[----:B------:R-:W-:-:S03]  /*1e40*/  IMAD R28, R20, 0x4, R13 ;  /* 0x00000004141c7824 */ /* 0x000fc600078e020d */
[----:B------:R-:W-:-:S03]  /*1e50*/  ISETP.NE.AND P1, PT, R14, RZ, PT ;  /* 0x000000ff0e00720c */ /* 0x000fc60003f25270 */
[----:B------:R-:W3:Y:S01]  /*1e60*/  LDS R28, [R28+-0x4] ;  /* 0xfffffc001c1c7984 */ /* 0x000ee20000000800 */
[----:B------:R-:W-:-:S05]  /*1e70*/  SEL R14, R9, R14, !P1 ;  /* 0x0000000e090e7207 */ /* 0x000fca0004800000 */
[C---:B------:R-:W-:Y:S01]  /*1e80*/  VIADD R22, R14.reuse, 0xffffffff ;  /* 0xffffffff0e167836 */ /* 0x040fe20000000000 */
[----:B-1----:R-:W1:Y:S01]  /*1e90*/  F2F.F64.F32 R18, R18 ;  /* 0x0000001200127310 */ /* 0x002e620000201800 */
[----:B------:R-:W-:-:S03]  /*1ea0*/  IMAD R27, R14, 0x4, R13 ;  /* 0x000000040e1b7824 */ /* 0x000fc600078e020d */
[----:B------:R-:W-:-:S03]  /*1eb0*/  ISETP.NE.AND P1, PT, R22, RZ, PT ;  /* 0x000000ff1600720c */ /* 0x000fc60003f25270 */
[----:B------:R-:W-:Y:S01]  /*1ec0*/  LDS R27, [R27+-0x4] ;  /* 0xfffffc001b1b7984 */ /* 0x000fe20000000800 */
[----:B------:R-:W-:-:S05]  /*1ed0*/  SEL R22, R9, R22, !P1 ;  /* 0x0000001609167207 */ /* 0x000fca0004800000 */
[C---:B------:R-:W-:Y:S02]  /*1ee0*/  VIADD R20, R22.reuse, 0xffffffff ;  /* 0xffffffff16147836 */ /* 0x040fe40000000000 */
[----:B------:R-:W-:Y:S01]  /*1ef0*/  IMAD R24, R22, 0x4, R13 ;  /* 0x0000000416187824 */ /* 0x000fe200078e020d */
[----:B-1----:R-:W-:Y:S02]  /*1f00*/  DADD R16, R18, R16 ;  /* 0x0000000012107229 */ /* 0x002fe40000000010 */
[----:B------:R-:W-:Y:S01]  /*1f10*/  ISETP.NE.AND P1, PT, R20, RZ, PT ;  /* 0x000000ff1400720c */ /* 0x000fe20003f25270 */
[----:B--2---:R-:W1:Y:S02]  /*1f20*/  F2F.F64.F32 R18, R25 ;  /* 0x0000001900127310 */ /* 0x004e640000201800 */
[----:B------:R-:W2:Y:S01]  /*1f30*/  LDS R24, [R24+-0x4] ;  /* 0xfffffc0018187984 */ /* 0x000ea20000000800 */
[----:B------:R-:W-:-:S05]  /*1f40*/  SEL R14, R9, R20, !P1 ;  /* 0x00000014090e7207 */ /* 0x000fca0004800000 */
[C---:B------:R-:W-:Y:S02]  /*1f50*/  VIADD R20, R14.reuse, 0xffffffff ;  /* 0xffffffff0e147836 */ /* 0x040fe40000000000 */
[----:B------:R-:W-:-:S03]  /*1f60*/  IMAD R23, R14, 0x4, R13 ;  /* 0x000000040e177824 */ /* 0x000fc600078e020d */
[----:B------:R-:W-:Y:S01]  /*1f70*/  ISETP.NE.AND P1, PT, R20, RZ, PT ;  /* 0x000000ff1400720c */ /* 0x000fe20003f25270 */
[----:B-1----:R-:W-:Y:S02]  /*1f80*/  DADD R18, R16, R18 ;  /* 0x0000000010127229 */ /* 0x002fe40000000012 */
[----:B------:R-:W1:Y:S01]  /*1f90*/  LDS R23, [R23+-0x4] ;  /* 0xfffffc0017177984 */ /* 0x000e620000000800 */
[----:B------:R-:W-:Y:S01]  /*1fa0*/  SEL R14, R9, R20, !P1 ;  /* 0x00000014090e7207 */ /* 0x000fe20004800000 */
[----:B---3--:R-:W-:Y:S01]  /*1fb0*/  F2F.F64.F32 R16, R28 ;  /* 0x0000001c00107310 */ /* 0x008fe20000201800 */
[----:B------:R-:W-:-:S03]  /*1fc0*/  ISETP.NE.AND P1, PT, R15, RZ, PT ;  /* 0x000000ff0f00720c */ /* 0x000fc60003f25270 */
[C---:B------:R-:W-:Y:S02]  /*1fd0*/  IMAD R22, R14.reuse, 0x4, R13 ;  /* 0x000000040e167824 */ /* 0x040fe400078e020d */
[----:B------:R-:W-:Y:S02]  /*1fe0*/  VIADD R14, R14, 0xffffffff ;  /* 0xffffffff0e0e7836 */ /* 0x000fe40000000000 */
[----:B------:R-:W3:Y:S02]  /*1ff0*/  F2F.F64.F32 R20, R29 ;  /* 0x0000001d00147310 */ /* 0x000ee40000201800 */
[----:B------:R-:W4:Y:S01]  /*2000*/  LDS R22, [R22+-0x4] ;  /* 0xfffffc0016167984 */ /* 0x000f220000000800 */
[----:B---3--:R-:W-:-:S05]  /*2010*/  DADD R18, R18, R20 ;  /* 0x0000000012127229 */ /* 0x008fca0000000014 */
[----:B--2---:R-:W-:Y:S03]  /*2020*/  F2F.F64.F32 R24, R24 ;  /* 0x0000001800187310 */ /* 0x004fe60000201800 */
[----:B------:R-:W-:-:S05]  /*2030*/  DADD R16, R18, R16 ;  /* 0x0000000012107229 */ /* 0x000fca0000000010 */
[----:B------:R-:W2:Y:S08]  /*2040*/  F2F.F64.F32 R20, R27 ;  /* 0x0000001b00147310 */ /* 0x000eb00000201800 */
[----:B-1----:R-:W1:Y:S01]  /*2050*/  F2F.F64.F32 R18, R23 ;  /* 0x0000001700127310 */ /* 0x002e620000201800 */
[----:B--2---:R-:W-:-:S07]  /*2060*/  DADD R16, R16, R20 ;  /* 0x0000000010107229 */ /* 0x004fce0000000014 */
[----:B----4-:R-:W2:Y:S01]  /*2070*/  F2F.F64.F32 R20, R22 ;  /* 0x0000001600147310 */ /* 0x010ea20000201800 */
[----:B------:R-:W-:-:S08]  /*2080*/  DADD R16, R16, R24 ;  /* 0x0000000010107229 */ /* 0x000fd00000000018 */
[----:B-1----:R-:W-:-:S08]  /*2090*/  DADD R16, R16, R18 ;  /* 0x0000000010107229 */ /* 0x002fd00000000012 */
[----:B--2---:R-:W-:Y:S01]  /*20a0*/  DADD R16, R16, R20 ;  /* 0x0000000010107229 */ /* 0x004fe20000000014 */
[----:B------:R-:W-:Y:S10]  /*20b0*/  @P1 BRA `(.L_x_38) ;  /* 0xfffffffc00141947 */ /* 0x000ff4000383ffff */
.L_x_37:
[----:B------:R-:W-:Y:S05]  /*20c0*/  @!P0 BRA `(.L_x_39) ;  /* 0x0000000000e48947 */ /* 0x000fea0003800000 */
[----:B------:R-:W-:Y:S02]  /*20d0*/  ISETP.GE.U32.AND P1, PT, R12, 0x4, PT ;  /* 0x000000040c00780c */ /* 0x000fe40003f26070 */
[----:B------:R-:W-:-:S04]  /*20e0*/  LOP3.LUT R20, R8, 0x3, RZ, 0xc0, !PT ;  /* 0x0000000308147812 */ /* 0x000fc800078ec0ff */
[----:B------:R-:W-:-:S07]  /*20f0*/  ISETP.NE.AND P0, PT, R20, RZ, PT ;  /* 0x000000ff1400720c */ /* 0x000fce0003f05270 */
[----:B------:R-:W-:Y:S06]  /*2100*/  @!P1 BRA `(.L_x_40) ;  /* 0x0000000000709947 */ /* 0x000fec0003800000 */
[----:B------:R-:W-:-:S04]  /*2110*/  ISETP.NE.AND P1, PT, R14, RZ, PT ;  /* 0x000000ff0e00720c */ /* 0x000fc80003f25270 */
[----:B------:R-:W-:-:S05]  /*2120*/  SEL R12, R9, R14, !P1 ;  /* 0x0000000e090c7207 */ /* 0x000fca0004800000 */
[----:B------:R-:W-:-:S05]  /*2130*/  VIADD R14, R12, 0xffffffff ;  /* 0xffffffff0c0e7836 */ /* 0x000fca0000000000 */
[----:B------:R-:W-:-:S04]  /*2140*/  ISETP.NE.AND P1, PT, R14, RZ, PT ;  /* 0x000000ff0e00720c */ /* 0x000fc80003f25270 */
[----:B------:R-:W-:Y:S01]  /*2150*/  SEL R18, R9, R14, !P1 ;  /* 0x0000000e09127207 */ /* 0x000fe20004800000 */
[----:B------:R-:W-:-:S04]  /*2160*/  IMAD R14, R12, 0x4, R13 ;  /* 0x000000040c0e7824 */ /* 0x000fc800078e020d */
[C---:B------:R-:W-:Y:S01]  /*2170*/  VIADD R12, R18.reuse, 0xffffffff ;  /* 0xffffffff120c7836 */ /* 0x040fe20000000000 */
[----:B------:R-:W1:Y:S01]  /*2180*/  LDS R22, [R14+-0x4] ;  /* 0xfffffc000e167984 */ /* 0x000e620000000800 */
[----:B------:R-:W-:-:S03]  /*2190*/  IMAD R23, R18, 0x4, R13 ;  /* 0x0000000412177824 */ /* 0x000fc600078e020d */
[----:B------:R-:W-:-:S03]  /*21a0*/  ISETP.NE.AND P1, PT, R12, RZ, PT ;  /* 0x000000ff0c00720c */ /* 0x000fc60003f25270 */
[----:B------:R-:W2:Y:S01]  /*21b0*/  LDS R23, [R23+-0x4] ;  /* 0xfffffc0017177984 */ /* 0x000ea20000000800 */
[----:B------:R-:W-:-:S05]  /*21c0*/  SEL R12, R9, R12, !P1 ;  /* 0x0000000c090c7207 */ /* 0x000fca0004800000 */
[C---:B------:R-:W-:Y:S02]  /*21d0*/  VIADD R18, R12.reuse, 0xffffffff ;  /* 0xffffffff0c127836 */ /* 0x040fe40000000000 */
[----:B------:R-:W-:-:S03]  /*21e0*/  IMAD R24, R12, 0x4, R13 ;  /* 0x000000040c187824 */ /* 0x000fc600078e020d */
[----:B------:R-:W-:-:S03]  /*21f0*/  ISETP.NE.AND P1, PT, R18, RZ, PT ;  /* 0x000000ff1200720c */ /* 0x000fc60003f25270 */
[----:B------:R-:W3:Y:S01]  /*2200*/  LDS R24, [R24+-0x4] ;  /* 0xfffffc0018187984 */ /* 0x000ee20000000800 */
[----:B------:R-:W-:-:S05]  /*2210*/  SEL R12, R9, R18, !P1 ;  /* 0x00000012090c7207 */ /* 0x000fca0004800000 */
[----:B------:R-:W-:-:S06]  /*2220*/  IMAD R21, R12, 0x4, R13 ;  /* 0x000000040c157824 */ /* 0x000fcc00078e020d */
[----:B------:R-:W4:Y:S01]  /*2230*/  LDS R21, [R21+-0x4] ;  /* 0xfffffc0015157984 */ /* 0x000f220000000800 */
[----:B-1----:R-:W1:Y:S08]  /*2240*/  F2F.F64.F32 R18, R22 ;  /* 0x0000001600127310 */ /* 0x002e700000201800 */
[----:B--2---:R-:W2:Y:S01]  /*2250*/  F2F.F64.F32 R14, R23 ;  /* 0x00000017000e7310 */ /* 0x004ea20000201800 */
[----:B-1----:R-:W-:-:S07]  /*2260*/  DADD R18, R16, R18 ;  /* 0x0000000010127229 */ /* 0x002fce0000000012 */
[----:B---3--:R-:W1:Y:S01]  /*2270*/  F2F.F64.F32 R16, R24 ;  /* 0x0000001800107310 */ /* 0x008e620000201800 */
[----:B--2---:R-:W-:-:S07]  /*2280*/  DADD R14, R18, R14 ;  /* 0x00000000120e7229 */ /* 0x004fce000000000e */
[----:B----4-:R-:W2:Y:S01]  /*2290*/  F2F.F64.F32 R18, R21 ;  /* 0x0000001500127310 */ /* 0x010ea20000201800 */
[----:B-1----:R-:W-:Y:S01]  /*22a0*/  DADD R16, R14, R16 ;  /* 0x000000000e107229 */ /* 0x002fe20000000010 */
[----:B------:R-:W-:-:S07]  /*22b0*/  VIADD R14, R12, 0xffffffff ;  /* 0xffffffff0c0e7836 */ /* 0x000fce0000000000 */
[----:B--2---:R-:W-:-:S11]  /*22c0*/  DADD R16, R16, R18 ;  /* 0x0000000010107229 */ /* 0x004fd60000000012 */
.L_x_40:
[----:B------:R-:W-:Y:S05]  /*22d0*/  @!P0 BRA `(.L_x_39) ;  /* 0x0000000000608947 */ /* 0x000fea0003800000 */
[----:B------:R-:W-:Y:S02]  /*22e0*/  ISETP.NE.AND P1, PT, R20, 0x1, PT ;  /* 0x000000011400780c */ /* 0x000fe40003f25270 */
[----:B------:R-:W-:-:S04]  /*22f0*/  LOP3.LUT R12, R8, 0x1, RZ, 0xc0, !PT ;  /* 0x00000001080c7812 */ /* 0x000fc800078ec0ff */
[----:B------:R-:W-:-:S07]  /*2300*/  ISETP.NE.U32.AND P0, PT, R12, 0x1, PT ;  /* 0x000000010c00780c */ /* 0x000fce0003f05070 */
[----:B------:R-:W-:Y:S06]  /*2310*/  @!P1 BRA `(.L_x_41) ;  /* 0x0000000000389947 */ /* 0x000fec0003800000 */
[----:B------:R-:W-:-:S04]  /*2320*/  ISETP.NE.AND P1, PT, R14, RZ, PT ;  /* 0x000000ff0e00720c */ /* 0x000fc80003f25270 */
[----:B------:R-:W-:-:S05]  /*2330*/  SEL R12, R9, R14, !P1 ;  /* 0x0000000e090c7207 */ /* 0x000fca0004800000 */
[C---:B------:R-:W-:Y:S02]  /*2340*/  VIADD R14, R12.reuse, 0xffffffff ;  /* 0xffffffff0c0e7836 */ /* 0x040fe40000000000 */
[----:B------:R-:W-:-:S03]  /*2350*/  IMAD R12, R12, 0x4, R13 ;  /* 0x000000040c0c7824 */ /* 0x000fc600078e020d */
[----:B------:R-:W-:-:S03]  /*2360*/  ISETP.NE.AND P1, PT, R14, RZ, PT ;  /* 0x000000ff0e00720c */ /* 0x000fc60003f25270 */
[----:B------:R-:W1:Y:S01]  /*2370*/  LDS R12, [R12+-0x4] ;  /* 0xfffffc000c0c7984 */ /* 0x000e620000000800 */
[----:B------:R-:W-:-:S05]  /*2380*/  SEL R20, R9, R14, !P1 ;  /* 0x0000000e09147207 */ /* 0x000fca0004800000 */
[----:B------:R-:W-:-:S05]  /*2390*/  IMAD R21, R20, 0x4, R13 ;  /* 0x0000000414157824 */ /* 0x000fca00078e020d */
[----:B------:R-:W2:Y:S01]  /*23a0*/  LDS R18, [R21+-0x4] ;  /* 0xfffffc0015127984 */ /* 0x000ea20000000800 */
[----:B-1----:R-:W1:Y:S08]  /*23b0*/  F2F.F64.F32 R14, R12 ;  /* 0x0000000c000e7310 */ /* 0x002e700000201800 */
[----:B--2---:R-:W2:Y:S01]  /*23c0*/  F2F.F64.F32 R18, R18 ;  /* 0x0000001200127310 */ /* 0x004ea20000201800 */
[----:B-1----:R-:W-:-:S08]  /*23d0*/  DADD R14, R16, R14 ;  /* 0x00000000100e7229 */ /* 0x002fd0000000000e */
[----:B--2---:R-:W-:Y:S01]  /*23e0*/  DADD R16, R14, R18 ;  /* 0x000000000e107229 */ /* 0x004fe20000000012 */
[----:B------:R-:W-:-:S10]  /*23f0*/  VIADD R14, R20, 0xffffffff ;  /* 0xffffffff140e7836 */ /* 0x000fd40000000000 */
.L_x_41:
[----:B------:R-:W-:-:S04]  /*2400*/  @!P0 ISETP.NE.AND P1, PT, R14, RZ, PT ;  /* 0x000000ff0e00820c */ /* 0x000fc80003f25270 */
[----:B------:R-:W-:-:S05]  /*2410*/  @!P0 SEL R12, R9, R14, !P1 ;  /* 0x0000000e090c8207 */ /* 0x000fca0004800000 */
[----:B------:R-:W-:-:S05]  /*2420*/  @!P0 IMAD R14, R12, 0x4, R13 ;  /* 0x000000040c0e8824 */ /* 0x000fca00078e020d */
[----:B------:R-:W1:Y:S02]  /*2430*/  @!P0 LDS R12, [R14+-0x4] ;  /* 0xfffffc000e0c8984 */ /* 0x000e640000000800 */
[----:B-1----:R-:W1:Y:S02]  /*2440*/  @!P0 F2F.F64.F32 R12, R12 ;  /* 0x0000000c000c8310 */ /* 0x002e640000201800 */
[----:B-1----:R-:W-:-:S11]  /*2450*/  @!P0 DADD R16, R16, R12 ;  /* 0x0000000010108229 */ /* 0x002fd6000000000c */
.L_x_39:
[----:B------:R-:W1:Y:S01]  /*2460*/  I2F.F64.U32 R12, R8 ;  /* 0x00000008000c7312 */ /* 0x000e620000201800 */
[----:B------:R-:W-:Y:S01]  /*2470*/  IMAD.MOV.U32 R14, RZ, RZ, 0x1 ;  /* 0x00000001ff0e7424 */ /* 0x000fe200078e00ff */
[----:B------:R-:W-:-:S06]  /*2480*/  FSETP.GEU.AND P1, PT, |R17|, 6.5827683646048100446e-37, PT ;  /* 0x036000001100780b */ /* 0x000fcc0003f2e200 */
[----:B-1----:R-:W1:Y:S02]  /*2490*/  MUFU.RCP64H R15, R13 ;  /* 0x0000000d000f7308 */ /* 0x002e640000001800 */
        /* <DEDUP_REMOVED lines=19> */
[----:B------:R-:W-:Y:S02]  /*25d0*/  R2UR UR14, R20 ;  /* 0x00000000140e72ca */ /* 0x000fe400000e0000 */
[----:B------:R-:W-:-:S15]  /*25e0*/  R2UR UR15, R21 ;  /* 0x00000000150f72ca */ /* 0x000fde00000e0000 */
.L_x_42:
[----:B------:R-:W-:-:S09]  /*25f0*/  UISETP.GE.AND UP0, UPT, UR12, UR33, UPT ;  /* 0x000000210c00728c */ /* 0x000fd2000bf06270 */
[----:B------:R-:W-:Y:S05]  /*2600*/  BRA.U !UP0, `(.L_x_43) ;  /* 0x00000001088c7547 */ /* 0x000fea000b800000 */
[----:B------:R-:W1:Y:S01]  /*2610*/  MUFU.RCP64H R17, 10 ;  /* 0x4024000000117908 */ /* 0x000e620000001800 */
        /* <DEDUP_REMOVED lines=8> */
[----:B-1----:R-:W-:-:S06]  /*26a0*/  DFMA R18, R16, -R12, 1 ;  /* 0x3ff000001012742b */ /* 0x002fcc000000080c */
        /* <DEDUP_REMOVED lines=24> */
.L_x_44:
[----:B------:R1:W2:Y:S02]  /*2830*/  F2F.F32.F64 R26, R26 ;  /* 0x0000001a001a7310 */ /* 0x0002a40000301000 */
.L_x_43:
[----:B------:R-:W3:Y:S01]  /*2840*/  LDCU UR6, c[0x0][0x39c] ;  /* 0x00007380ff0677ac */ /* 0x000ee20008000800 */
[----:B------:R-:W4:Y:S01]  /*2850*/  LDCU UR9, c[0x0][0x398] ;  /* 0x00007300ff0977ac */ /* 0x000f220008000800 */
[----:B------:R-:W-:Y:S01]  /*2860*/  UMOV UR13, UR20 ;  /* 0x00000014000d7c82 */ /* 0x000fe20008000000 */
[----:B------:R-:W-:Y:S01]  /*2870*/  UMOV UR10, UR18 ;  /* 0x00000012000a7c82 */ /* 0x000fe20008000000 */
[----:B------:R-:W-:Y:S01]  /*2880*/  UMOV UR11, UR19 ;  /* 0x00000013000b7c82 */ /* 0x000fe20008000000 */
[----:B---3--:R-:W-:-:S04]  /*2890*/  UIADD3 UR6, UPT, UPT, UR33, UR6, URZ ;  /* 0x0000000621067290 */ /* 0x008fc8000fffe0ff */
[----:B------:R-:W-:-:S06]  /*28a0*/  UISETP.GE.AND UP0, UPT, UR12, UR6, UPT ;  /* 0x000000060c00728c */ /* 0x000fcc000bf06270 */
[----:B------:R-:W-:-:S05]  /*28b0*/  PLOP3.LUT P0, PT, PT, PT, UP0, 0x80, 0x8 ;  /* 0x000000000008781c */ /* 0x000fca0003f0f008 */
[----:B------:R-:W3:Y:S08]  /*28c0*/  @UP0 LDCU.64 UR6, c[0x0][0x3a8] ;  /* 0x00007500ff0607ac */ /* 0x000ef00008000a00 */
[----:B------:R-:W5:Y:S02]  /*28d0*/  @P0 S2R R8, SR_CTAID.X ;  /* 0x0000000000080919 */ /* 0x000f640000002500 */
[----:B-----5:R-:W-:-:S13]  /*28e0*/  @P0 R2UR UR8, R8 ;  /* 0x00000000080802ca */ /* 0x020fda00000e0000 */
[----:B----4-:R-:W-:Y:S02]  /*28f0*/  @UP0 UIMAD UR8, UR8, UR9, UR12 ;  /* 0x00000009080802a4 */ /* 0x010fe4000f8e020c */
[----:B------:R-:W-:Y:S02]  /*2900*/  UIADD3 UR12, UPT, UPT, UR12, 0x1, URZ ;  /* 0x000000010c0c7890 */ /* 0x000fe4000fffe0ff */
[----:B---3--:R-:W-:Y:S02]  /*2910*/  @UP0 UIMAD.WIDE.U32 UR6, UR8, 0x4, UR6 ;  /* 0x00000004080608a5 */ /* 0x008fe4000f8e0006 */
[----:B------:R-:W-:Y:S01]  /*2920*/  UISETP.NE.AND UP0, UPT, UR12, UR9, UPT ;  /* 0x000000090c00728c */ /* 0x000fe2000bf05270 */
[----:B------:R-:W-:Y:S02]  /*2930*/  UMOV UR8, UR16 ;  /* 0x0000001000087c82 */ /* 0x000fe40008000000 */
[----:B------:R-:W-:Y:S01]  /*2940*/  UMOV UR9, UR17 ;  /* 0x0000001100097c82 */ /* 0x000fe20008000000 */
[----:B------:R-:W-:Y:S01]  /*2950*/  IMAD.U32 R12, RZ, RZ, UR6 ;  /* 0x00000006ff0c7e24 */ /* 0x000fe2000f8e00ff */
[----:B------:R-:W-:Y:S01]  /*2960*/  UMOV UR6, UR22 ;  /* 0x0000001600067c82 */ /* 0x000fe20008000000 */
[----:B------:R-:W-:Y:S01]  /*2970*/  IMAD.U32 R13, RZ, RZ, UR7 ;  /* 0x00000007ff0d7e24 */ /* 0x000fe2000f8e00ff */
[----:B------:R-:W-:-:S04]  /*2980*/  UMOV UR7, UR23 ;  /* 0x0000001700077c82 */ /* 0x000fc80008000000 */
[----:B--2---:R2:W-:Y:S01]  /*2990*/  @P0 STG.E desc[UR30][R12.64], R26 ;  /* 0x0000001a0c000986 */ /* 0x0045e2000c10191e */
[----:B------:R-:W-:Y:S05]  /*29a0*/  BRA.U UP0, `(.L_x_45) ;  /* 0xffffffdd00207547 */ /* 0x000fea000b83ffff */
[----:B------:R-:W-:Y:S05]  /*29b0*/  EXIT ;  /* 0x000000000000794d */ /* 0x000fea0003800000 */
        .weak           $__internal_1_$__cuda_sm20_div_rn_f64_full
        .type           $__internal_1_$__cuda_sm20_div_rn_f64_full,@function
        .size           $__internal_1_$__cuda_sm20_div_rn_f64_full,(.L_x_53 - $__internal_1_$__cuda_sm20_div_rn_f64_full)
$__internal_1_$__cuda_sm20_div_rn_f64_full:
        /* <DEDUP_REMOVED lines=23> */
.L_x_46:
        /* <DEDUP_REMOVED lines=43> */
.L_x_47:
        /* <DEDUP_REMOVED lines=16> */
.L_x_50:
[----:B------:R-:W-:Y:S01]  /*2ee0*/  LOP3.LUT R21, R17, 0x80000, RZ, 0xfc, !PT ;  /* 0x0008000011157812 */ /* 0x000fe200078efcff */
[----:B------:R-:W-:Y:S01]  /*2ef0*/  IMAD.MOV.U32 R20, RZ, RZ, R16 ;  /* 0x000000ffff147224 */ /* 0x000fe200078e0010 */
[----:B------:R-:W-:Y:S06]  /*2f00*/  BRA `(.L_x_48) ;  /* 0x0000000000087947 */ /* 0x000fec0003800000 */
.L_x_49:
[----:B------:R-:W-:Y:S01]  /*2f10*/  LOP3.LUT R21, R15, 0x80000, RZ, 0xfc, !PT ;  /* 0x000800000f157812 */ /* 0x000fe200078efcff */
[----:B------:R-:W-:-:S07]  /*2f20*/  IMAD.MOV.U32 R20, RZ, RZ, R14 ;  /* 0x000000ffff147224 */ /* 0x000fce00078e000e */
.L_x_48:
[----:B------:R-:W-:Y:S02]  /*2f30*/  IMAD.MOV.U32 R12, RZ, RZ, R8 ;  /* 0x000000ffff0c7224 */ /* 0x000fe400078e0008 */
[----:B------:R-:W-:-:S04]  /*2f40*/  IMAD.MOV.U32 R13, RZ, RZ, 0x0 ;  /* 0x00000000ff0d7424 */ /* 0x000fc800078e00ff */
[----:B------:R-:W-:Y:S05]  /*2f50*/  RET.REL.NODEC R12 `(ehlers_itrend_batch_f32) ;  /* 0xffffffd00c287950 */ /* 0x000fea0003c3ffff */
.L_x_51:
        /* <DEDUP_REMOVED lines=10> */
.L_x_53:


//--------------------- .nv.shared.ehlers_itrend_many_series_one_param_f32 --------------------------
	.section	.nv.shared.ehlers_itrend_many_series_one_param_f32,"aw",@nobits
	.sectionflags	@""
	.align	16
	.zero		1024


//--------------------- .nv.shared.reserved.0     --------------------------
	.section	.nv.shared.reserved.0,"aw",@nobits
	.weak		__nv_reservedSMEM_offset_0_alias
	.size		__nv_reservedSMEM_offset_0_alias, 0, 64
	.other		__nv_reservedSMEM_offset_0_alias,@"STO_CUDA_RESERVED_SHARED STV_DEFAULT"
__nv_reservedSMEM_offset_0_alias:
	.zero		0
	.zero		64


//--------------------- .nv.shared.ehlers_itrend_batch_f32 --------------------------
	.section	.nv.shared.ehlers_itrend_batch_f32,"aw",@nobits
	.sectionflags	@""
	.align	16
	.zero		1024


//--------------------- .nv.constant0.ehlers_itrend_many_series_one_param_f32 --------------------------
	.section	.nv.constant0.ehlers_itrend_many_series_one_param_f32,"a",@progbits
	.sectionflags	@""
	.align	4
.nv.constant0.ehlers_itrend_many_series_one_param_f32:
	.zero		936


//--------------------- .nv.constant0.ehlers_itrend_batch_f32 --------------------------
	.section	.nv.constant0.ehlers_itrend_batch_f32,"a",@progbits
	.sectionflags	@""
	.align	4
.nv.constant0.ehlers_itrend_batch_f32:
	.zero		944


//--------------------- SYMBOLS --------------------------

	.type		.nv.reservedSmem.offset0,@object
	.size		.nv.reservedSmem.offset0,0x4
	.type		.nv.reservedSmem.cap,@object
	.size		.nv.reservedSmem.cap,0x4
